// auto-generated by cutlass_sweep.gemm — config: {"arch": "sm_100", "cluster_m": 1, "cluster_n": 2, "dtype": "fp16", "dtype_b": "fp16", "layout": "nn", "stages": 3, "tile_k": 64, "tile_m": 128, "tile_n": 128}
#include "cutlass/cutlass.h"
#include "cutlass/gemm/collective/collective_builder.hpp"
#include "cutlass/gemm/device/gemm_universal_adapter.h"
#include "cutlass/gemm/kernel/gemm_universal.hpp"
#include "cutlass/epilogue/collective/collective_builder.hpp"

using ElemA = cutlass::half_t;
using ElemB = cutlass::half_t;
using ElemCD = cutlass::half_t;
using Acc  = float;
using TileShape    = cute::Shape<cute::_128, cute::_128, cute::_64>;
using ClusterShape = cute::Shape<cute::_1, cute::_2, cute::_1>;

using CollectiveEpilogue = typename cutlass::epilogue::collective::CollectiveBuilder<
    cutlass::arch::Sm100, cutlass::arch::OpClassTensorOp,
    TileShape, ClusterShape,
    cutlass::epilogue::collective::EpilogueTileAuto,
    Acc, Acc,
    ElemCD, cutlass::layout::RowMajor, 128 / cutlass::sizeof_bits<ElemCD>::value,
    ElemCD, cutlass::layout::RowMajor, 128 / cutlass::sizeof_bits<ElemCD>::value,
    cutlass::epilogue::collective::EpilogueScheduleAuto
  >::CollectiveOp;

using CollectiveMainloop = typename cutlass::gemm::collective::CollectiveBuilder<
    cutlass::arch::Sm100, cutlass::arch::OpClassTensorOp,
    ElemA, cutlass::layout::RowMajor, 128 / cutlass::sizeof_bits<ElemA>::value,
    ElemB, cutlass::layout::RowMajor, 128 / cutlass::sizeof_bits<ElemB>::value,
    Acc,
    TileShape, ClusterShape,
    cutlass::gemm::collective::StageCount<3>,
    cutlass::gemm::collective::KernelScheduleAuto
  >::CollectiveOp;

using GemmKernel = cutlass::gemm::kernel::GemmUniversal<
    cute::Shape<int,int,int,int>,
    CollectiveMainloop,
    CollectiveEpilogue
>;
using Gemm = cutlass::gemm::device::GemmUniversalAdapter<GemmKernel>;

// Force the device kernel symbol into the cubin without needing a host main.
auto* _anchor = &cutlass::device_kernel<GemmKernel>;


// ===== COMPILED SASS (sm_100a) =====

	.target	sm_100a

	.elftype	@"ET_EXEC"


//--------------------- .note.nv.tkinfo           --------------------------
	.section	.note.nv.tkinfo,"",@"SHT_NOTE"
	.sectionflags	@"SHF_NOTE_NV_TKINFO"
	.tkinfo
        /*0018*/ 	.word	0x00000002
        /*0030*/ 	.string	""
        /*0030*/ 	.string	"ptxas"
        /*0030*/ 	.string	"Cuda compilation tools, release 13.0, V13.0.88"
        /*0030*/ 	.string	"Build cuda_13.0.r13.0/compiler.36424714_0"
        /*0030*/ 	.string	"-arch sm_100a -m 64 "



//--------------------- .note.nv.cuinfo           --------------------------
	.section	.note.nv.cuinfo,"",@"SHT_NOTE"
	.sectionflags	@"SHF_NOTE_NV_CUINFO"
        /*0018*/ 	.short	0x0002
        /*001a*/ 	.short	0x0064
        /*001c*/ 	.short	0x0082
	.zero		2


//--------------------- .nv.info                  --------------------------
	.section	.nv.info,"",@"SHT_CUDA_INFO"
	.align	4


	//----- nvinfo : EIATTR_REGCOUNT
	.align		4
        /*0000*/ 	.byte	0x04, 0x2f
        /*0002*/ 	.short	(.L_19 - .L_18)
	.align		4
.L_18:
        /*0004*/ 	.word	index@(_ZN7cutlass13device_kernelINS_4gemm6kernel13GemmUniversalIN4cute5tupleIJiiiiEEENS1_10collective13CollectiveMmaINS1_35MainloopSm100TmaUmmaWarpSpecializedILi3ELi2ELi4ENS5_IJNS4_1CILi1EEENSA_ILi2EEESB_EEEEENS5_IJNSA_ILi128EEESF_NSA_ILi64EEEEEENS_6half_tENS5_IJlSB_lEEESI_NS5_IJSB_llEEENS4_8TiledMMAINS4_8MMA_AtomIJNS4_20SM100_MMA_F16BF16_SSISI_SI_fLi128ELi128ELNS4_4UMMA5MajorE0ELSP_1ELNSO_7ScaleInE0ELSQ_0EEEEEENS4_6LayoutINS5_IJSB_SB_SB_EEENS5_IJNSA_ILi0EEESV_SV_EEEEENS5_IJNS4_10UnderscoreESY_SY_EEEEENS4_23SM90_TMA_LOAD_MULTICASTENS4_14ComposedLayoutINS4_7SwizzleILi3ELi4ELi3EEENS4_18smem_ptr_flag_bitsILi16EEENST_INS5_IJNSA_ILi8EEESG_EEENS5_IJSG_SB_EEEEEEEvNS4_8identityENS4_13SM90_TMA_LOADENS12_IS14_S16_NST_INS5_IJSG_S17_EEENS5_IJSB_SG_EEEEEEEvS1C_EENS_8epilogue10collective18CollectiveEpilogueINS1J_23Sm100TmaWarpSpecializedILi4ELi2ELi32ELb1ELb0EEEJSH_NS5_IJNST_ISF_SB_EENST_INSA_ILi32EEESB_EEEEESI_SJ_SI_SJ_NS1J_6fusion15FusionCallbacksIS1N_NS1S_17LinearCombinationISI_fSI_fLNS_15FloatRoundStyleE2EEESH_S1R_JEEENS4_5SM1004TMEM4LOAD26SM100_TMEM_LOAD_32dp32b32xES1D_NS12_INS13_ILi2ELi4ELi3EEES16_NST_INS5_IJS17_S1P_EEENS5_IJS1P_SB_EEEEEEENS4_39AutoVectorizingCopyWithAssumedAlignmentILi128EEENS4_14SM90_TMA_STOREES26_S28_S28_EEEvvEEEEvNT_6ParamsE)
        /*0008*/ 	.word	0x00000076


	//----- nvinfo : EIATTR_FRAME_SIZE
	.align		4
.L_19:
        /*000c*/ 	.byte	0x04, 0x11
        /*000e*/ 	.short	(.L_21 - .L_20)
	.align		4
.L_20:
        /*0010*/ 	.word	index@($__internal_2_$__cuda_sm10x_tcgen05_guardrail_trap_unallocated_columns_being_dealloced)
        /*0014*/ 	.word	0x00000000


	//----- nvinfo : EIATTR_FRAME_SIZE
	.align		4
.L_21:
        /*0018*/ 	.byte	0x04, 0x11
        /*001a*/ 	.short	(.L_23 - .L_22)
	.align		4
.L_22:
        /*001c*/ 	.word	index@($__internal_1_$__cuda_sm10x_tcgen05_guardrail_trap_phase_invalid_during_alloc)
        /*0020*/ 	.word	0x00000000


	//----- nvinfo : EIATTR_FRAME_SIZE
	.align		4
.L_23:
        /*0024*/ 	.byte	0x04, 0x11
        /*0026*/ 	.short	(.L_25 - .L_24)
	.align		4
.L_24:
        /*0028*/ 	.word	index@($__internal_0_$__cuda_sm10x_tcgen05_guardrail_trap_col_being_dealloced_not_returned_by_alloc)
        /*002c*/ 	.word	0x00000000


	//----- nvinfo : EIATTR_FRAME_SIZE
	.align		4
.L_25:
        /*0030*/ 	.byte	0x04, 0x11
        /*0032*/ 	.short	(.L_27 - .L_26)
	.align		4
.L_26:
        /*0034*/ 	.word	index@(_ZN7cutlass13device_kernelINS_4gemm6kernel13GemmUniversalIN4cute5tupleIJiiiiEEENS1_10collective13CollectiveMmaINS1_35MainloopSm100TmaUmmaWarpSpecializedILi3ELi2ELi4ENS5_IJNS4_1CILi1EEENSA_ILi2EEESB_EEEEENS5_IJNSA_ILi128EEESF_NSA_ILi64EEEEEENS_6half_tENS5_IJlSB_lEEESI_NS5_IJSB_llEEENS4_8TiledMMAINS4_8MMA_AtomIJNS4_20SM100_MMA_F16BF16_SSISI_SI_fLi128ELi128ELNS4_4UMMA5MajorE0ELSP_1ELNSO_7ScaleInE0ELSQ_0EEEEEENS4_6LayoutINS5_IJSB_SB_SB_EEENS5_IJNSA_ILi0EEESV_SV_EEEEENS5_IJNS4_10UnderscoreESY_SY_EEEEENS4_23SM90_TMA_LOAD_MULTICASTENS4_14ComposedLayoutINS4_7SwizzleILi3ELi4ELi3EEENS4_18smem_ptr_flag_bitsILi16EEENST_INS5_IJNSA_ILi8EEESG_EEENS5_IJSG_SB_EEEEEEEvNS4_8identityENS4_13SM90_TMA_LOADENS12_IS14_S16_NST_INS5_IJSG_S17_EEENS5_IJSB_SG_EEEEEEEvS1C_EENS_8epilogue10collective18CollectiveEpilogueINS1J_23Sm100TmaWarpSpecializedILi4ELi2ELi32ELb1ELb0EEEJSH_NS5_IJNST_ISF_SB_EENST_INSA_ILi32EEESB_EEEEESI_SJ_SI_SJ_NS1J_6fusion15FusionCallbacksIS1N_NS1S_17LinearCombinationISI_fSI_fLNS_15FloatRoundStyleE2EEESH_S1R_JEEENS4_5SM1004TMEM4LOAD26SM100_TMEM_LOAD_32dp32b32xES1D_NS12_INS13_ILi2ELi4ELi3EEES16_NST_INS5_IJS17_S1P_EEENS5_IJS1P_SB_EEEEEEENS4_39AutoVectorizingCopyWithAssumedAlignmentILi128EEENS4_14SM90_TMA_STOREES26_S28_S28_EEEvvEEEEvNT_6ParamsE)
        /*0038*/ 	.word	0x00000000


	//----- nvinfo : EIATTR_MIN_STACK_SIZE
	.align		4
.L_27:
        /*003c*/ 	.byte	0x04, 0x12
        /*003e*/ 	.short	(.L_29 - .L_28)
	.align		4
.L_28:
        /*0040*/ 	.word	index@(_ZN7cutlass13device_kernelINS_4gemm6kernel13GemmUniversalIN4cute5tupleIJiiiiEEENS1_10collective13CollectiveMmaINS1_35MainloopSm100TmaUmmaWarpSpecializedILi3ELi2ELi4ENS5_IJNS4_1CILi1EEENSA_ILi2EEESB_EEEEENS5_IJNSA_ILi128EEESF_NSA_ILi64EEEEEENS_6half_tENS5_IJlSB_lEEESI_NS5_IJSB_llEEENS4_8TiledMMAINS4_8MMA_AtomIJNS4_20SM100_MMA_F16BF16_SSISI_SI_fLi128ELi128ELNS4_4UMMA5MajorE0ELSP_1ELNSO_7ScaleInE0ELSQ_0EEEEEENS4_6LayoutINS5_IJSB_SB_SB_EEENS5_IJNSA_ILi0EEESV_SV_EEEEENS5_IJNS4_10UnderscoreESY_SY_EEEEENS4_23SM90_TMA_LOAD_MULTICASTENS4_14ComposedLayoutINS4_7SwizzleILi3ELi4ELi3EEENS4_18smem_ptr_flag_bitsILi16EEENST_INS5_IJNSA_ILi8EEESG_EEENS5_IJSG_SB_EEEEEEEvNS4_8identityENS4_13SM90_TMA_LOADENS12_IS14_S16_NST_INS5_IJSG_S17_EEENS5_IJSB_SG_EEEEEEEvS1C_EENS_8epilogue10collective18CollectiveEpilogueINS1J_23Sm100TmaWarpSpecializedILi4ELi2ELi32ELb1ELb0EEEJSH_NS5_IJNST_ISF_SB_EENST_INSA_ILi32EEESB_EEEEESI_SJ_SI_SJ_NS1J_6fusion15FusionCallbacksIS1N_NS1S_17LinearCombinationISI_fSI_fLNS_15FloatRoundStyleE2EEESH_S1R_JEEENS4_5SM1004TMEM4LOAD26SM100_TMEM_LOAD_32dp32b32xES1D_NS12_INS13_ILi2ELi4ELi3EEES16_NST_INS5_IJS17_S1P_EEENS5_IJS1P_SB_EEEEEEENS4_39AutoVectorizingCopyWithAssumedAlignmentILi128EEENS4_14SM90_TMA_STOREES26_S28_S28_EEEvvEEEEvNT_6ParamsE)
        /*0044*/ 	.word	0x00000000
.L_29:


//--------------------- .nv.compat                --------------------------
	.section	.nv.compat,"",@"SHT_CUDA_COMPAT_INFO"
	.align	4
        /*0000*/ 	.byte	0x02, 0x09, 0x01, 0x00, 0x02, 0x02, 0x02, 0x00, 0x02, 0x05, 0x05, 0x00, 0x03, 0x07, 0x01, 0x01
        /*0010*/ 	.byte	0x02, 0x03, 0x01, 0x00, 0x02, 0x06, 0x01, 0x00, 0x04, 0x0b, 0x08, 0x00, 0x09, 0x00, 0x00, 0x00
        /*0020*/ 	.byte	0x00, 0x00, 0x00, 0x00


//--------------------- .nv.info._ZN7cutlass13device_kernelINS_4gemm6kernel13GemmUniversalIN4cute5tupleIJiiiiEEENS1_10collective13CollectiveMmaINS1_35MainloopSm100TmaUmmaWarpSpecializedILi3ELi2ELi4ENS5_IJNS4_1CILi1EEENSA_ILi2EEESB_EEEEENS5_IJNSA_ILi128EEESF_NSA_ILi64EEEEEENS_6half_tENS5_IJlSB_lEEESI_NS5_IJSB_llEEENS4_8TiledMMAINS4_8MMA_AtomIJNS4_20SM100_MMA_F16BF16_SSISI_SI_fLi128ELi128ELNS4_4UMMA5MajorE0ELSP_1ELNSO_7ScaleInE0ELSQ_0EEEEEENS4_6LayoutINS5_IJSB_SB_SB_EEENS5_IJNSA_ILi0EEESV_SV_EEEEENS5_IJNS4_10UnderscoreESY_SY_EEEEENS4_23SM90_TMA_LOAD_MULTICASTENS4_14ComposedLayoutINS4_7SwizzleILi3ELi4ELi3EEENS4_18smem_ptr_flag_bitsILi16EEENST_INS5_IJNSA_ILi8EEESG_EEENS5_IJSG_SB_EEEEEEEvNS4_8identityENS4_13SM90_TMA_LOADENS12_IS14_S16_NST_INS5_IJSG_S17_EEENS5_IJSB_SG_EEEEEEEvS1C_EENS_8epilogue10collective18CollectiveEpilogueINS1J_23Sm100TmaWarpSpecializedILi4ELi2ELi32ELb1ELb0EEEJSH_NS5_IJNST_ISF_SB_EENST_INSA_ILi32EEESB_EEEEESI_SJ_SI_SJ_NS1J_6fusion15FusionCallbacksIS1N_NS1S_17LinearCombinationISI_fSI_fLNS_15FloatRoundStyleE2EEESH_S1R_JEEENS4_5SM1004TMEM4LOAD26SM100_TMEM_LOAD_32dp32b32xES1D_NS12_INS13_ILi2ELi4ELi3EEES16_NST_INS5_IJS17_S1P_EEENS5_IJS1P_SB_EEEEEEENS4_39AutoVectorizingCopyWithAssumedAlignmentILi128EEENS4_14SM90_TMA_STOREES26_S28_S28_EEEvvEEEEvNT_6ParamsE --------------------------
	.section	.nv.info._ZN7cutlass13device_kernelINS_4gemm6kernel13GemmUniversalIN4cute5tupleIJiiiiEEENS1_10collective13CollectiveMmaINS1_35MainloopSm100TmaUmmaWarpSpecializedILi3ELi2ELi4ENS5_IJNS4_1CILi1EEENSA_ILi2EEESB_EEEEENS5_IJNSA_ILi128EEESF_NSA_ILi64EEEEEENS_6half_tENS5_IJlSB_lEEESI_NS5_IJSB_llEEENS4_8TiledMMAINS4_8MMA_AtomIJNS4_20SM100_MMA_F16BF16_SSISI_SI_fLi128ELi128ELNS4_4UMMA5MajorE0ELSP_1ELNSO_7ScaleInE0ELSQ_0EEEEEENS4_6LayoutINS5_IJSB_SB_SB_EEENS5_IJNSA_ILi0EEESV_SV_EEEEENS5_IJNS4_10UnderscoreESY_SY_EEEEENS4_23SM90_TMA_LOAD_MULTICASTENS4_14ComposedLayoutINS4_7SwizzleILi3ELi4ELi3EEENS4_18smem_ptr_flag_bitsILi16EEENST_INS5_IJNSA_ILi8EEESG_EEENS5_IJSG_SB_EEEEEEEvNS4_8identityENS4_13SM90_TMA_LOADENS12_IS14_S16_NST_INS5_IJSG_S17_EEENS5_IJSB_SG_EEEEEEEvS1C_EENS_8epilogue10collective18CollectiveEpilogueINS1J_23Sm100TmaWarpSpecializedILi4ELi2ELi32ELb1ELb0EEEJSH_NS5_IJNST_ISF_SB_EENST_INSA_ILi32EEESB_EEEEESI_SJ_SI_SJ_NS1J_6fusion15FusionCallbacksIS1N_NS1S_17LinearCombinationISI_fSI_fLNS_15FloatRoundStyleE2EEESH_S1R_JEEENS4_5SM1004TMEM4LOAD26SM100_TMEM_LOAD_32dp32b32xES1D_NS12_INS13_ILi2ELi4ELi3EEES16_NST_INS5_IJS17_S1P_EEENS5_IJS1P_SB_EEEEEEENS4_39AutoVectorizingCopyWithAssumedAlignmentILi128EEENS4_14SM90_TMA_STOREES26_S28_S28_EEEvvEEEEvNT_6ParamsE,"",@"SHT_CUDA_INFO"
	.sectionflags	@""
	.align	4


	//----- nvinfo : EIATTR_CUDA_API_VERSION
	.align		4
        /*0000*/ 	.byte	0x04, 0x37
        /*0002*/ 	.short	(.L_31 - .L_30)
.L_30:
        /*0004*/ 	.word	0x00000082


	//----- nvinfo : EIATTR_KPARAM_INFO
	.align		4
.L_31:
        /*0008*/ 	.byte	0x04, 0x17
        /*000a*/ 	.short	(.L_33 - .L_32)
.L_32:
        /*000c*/ 	.word	0x00000000
        /*0010*/ 	.short	0x0000
        /*0012*/ 	.short	0x0000
        /*0014*/ 	.byte	0x00, 0xf0, 0x01, 0x20


	//----- nvinfo : EIATTR_AT_ENTRY_FRAGMENTS
	.align		4
.L_33:
        /*0018*/ 	.byte	0x04, 0x4f
        /*001a*/ 	.short	(.L_35 - .L_34)


	//   ....[0]....
.L_34:
        /*001c*/ 	.word	0x00000006


	//----- nvinfo : EIATTR_RESERVED_SMEM_USED
	.align		4
.L_35:
        /*0020*/ 	.byte	0x01, 0x41
	.zero		2


	//----- nvinfo : EIATTR_SPARSE_MMA_MASK
	.align		4
        /*0024*/ 	.byte	0x03, 0x50
        /*0026*/ 	.short	0x0000


	//----- nvinfo : EIATTR_TCGEN05_1CTA_USED
	.align		4
        /*0028*/ 	.byte	0x01, 0x51
	.zero		2


	//----- nvinfo : EIATTR_MAXREG_COUNT
	.align		4
        /*002c*/ 	.byte	0x03, 0x1b
        /*002e*/ 	.short	0x00ff


	//----- nvinfo : EIATTR_NUM_BARRIERS
	.align		4
        /*0030*/ 	.byte	0x02, 0x4c
        /*0032*/ 	.byte	0x07
	.zero		1


	//----- nvinfo : EIATTR_EXTERNS
	.align		4
        /*0034*/ 	.byte	0x04, 0x0f
        /*0036*/ 	.short	(.L_37 - .L_36)


	//   ....[0]....
	.align		4
.L_36:
        /*0038*/ 	.word	index@(__assertfail)


	//----- nvinfo : EIATTR_MERCURY_ISA_VERSION
	.align		4
.L_37:
        /*003c*/ 	.byte	0x03, 0x5f
        /*003e*/ 	.short	0x0101


	//----- nvinfo : EIATTR_INT_WARP_WIDE_INSTR_OFFSETS
	.align		4
        /*0040*/ 	.byte	0x04, 0x31
        /*0042*/ 	.short	(.L_39 - .L_38)


	//   ....[0]....
.L_38:
        /*0044*/ 	.word	0x00003ca0


	//   ....[1]....
        /*0048*/ 	.word	0x00003cc0


	//   ....[2]....
        /*004c*/ 	.word	0x00003cf0


	//   ....[3]....
        /*0050*/ 	.word	0x00004830


	//   ....[4]....
        /*0054*/ 	.word	0x000048a0


	//   ....[5]....
        /*0058*/ 	.word	0x00004980


	//   ....[6]....
        /*005c*/ 	.word	0x00004a00


	//   ....[7]....
        /*0060*/ 	.word	0x00004b00


	//   ....[8]....
        /*0064*/ 	.word	0x00004b80


	//   ....[9]....
        /*0068*/ 	.word	0x00004c70


	//   ....[10]....
        /*006c*/ 	.word	0x00004d20


	//----- nvinfo : EIATTR_COOP_GROUP_MASK_REGIDS
	.align		4
.L_39:
        /*0070*/ 	.byte	0x04, 0x29
        /*0072*/ 	.short	(.L_41 - .L_40)


	//   ....[0]....
.L_40:
        /*0074*/ 	.word	0xffffffff


	//   ....[1]....
        /*0078*/ 	.word	0xffffffff


	//   ....[2]....
        /*007c*/ 	.word	0xffffffff


	//   ....[3]....
        /*0080*/ 	.word	0xffffffff


	//   ....[4]....
        /*0084*/ 	.word	0xffffffff


	//   ....[5]....
        /*0088*/ 	.word	0xffffffff


	//   ....[6]....
        /*008c*/ 	.word	0xffffffff


	//   ....[7]....
        /*0090*/ 	.word	0xffffffff


	//   ....[8]....
        /*0094*/ 	.word	0xffffffff


	//   ....[9]....
        /*0098*/ 	.word	0xffffffff


	//   ....[10]....
        /*009c*/ 	.word	0xffffffff


	//   ....[11]....
        /*00a0*/ 	.word	0xffffffff


	//   ....[12]....
        /*00a4*/ 	.word	0xffffffff


	//   ....[13]....
        /*00a8*/ 	.word	0xffffffff


	//----- nvinfo : EIATTR_COOP_GROUP_INSTR_OFFSETS
	.align		4
.L_41:
        /*00ac*/ 	.byte	0x04, 0x28
        /*00ae*/ 	.short	(.L_43 - .L_42)


	//   ....[0]....
.L_42:
        /*00b0*/ 	.word	0x00000080


	//   ....[1]....
        /*00b4*/ 	.word	0x000004f0


	//   ....[2]....
        /*00b8*/ 	.word	0x00000680


	//   ....[3]....
        /*00bc*/ 	.word	0x00000820


	//   ....[4]....
        /*00c0*/ 	.word	0x00000920


	//   ....[5]....
        /*00c4*/ 	.word	0x00000a90


	//   ....[6]....
        /*00c8*/ 	.word	0x00000c30


	//   ....[7]....
        /*00cc*/ 	.word	0x00000de0


	//   ....[8]....
        /*00d0*/ 	.word	0x000020d0


	//   ....[9]....
        /*00d4*/ 	.word	0x00002ef0


	//   ....[10]....
        /*00d8*/ 	.word	0x00003100


	//   ....[11]....
        /*00dc*/ 	.word	0x00003130


	//   ....[12]....
        /*00e0*/ 	.word	0x00003b80


	//   ....[13]....
        /*00e4*/ 	.word	0x00003db0


	//----- nvinfo : EIATTR_VRC_CTA_INIT_COUNT
	.align		4
.L_43:
        /*00e8*/ 	.byte	0x02, 0x4a
        /*00ea*/ 	.byte	0x80
	.zero		1


	//----- nvinfo : EIATTR_SYSCALL_OFFSETS
	.align		4
        /*00ec*/ 	.byte	0x04, 0x46
        /*00ee*/ 	.short	(.L_45 - .L_44)


	//   ....[0]....
.L_44:
        /*00f0*/ 	.word	0x00005970


	//   ....[1]....
        /*00f4*/ 	.word	0x00005a60


	//   ....[2]....
        /*00f8*/ 	.word	0x00006230


	//   ....[3]....
        /*00fc*/ 	.word	0x00006eb0


	//   ....[4]....
        /*0100*/ 	.word	0x00007b10


	//   ....[5]....
        /*0104*/ 	.word	0x00008770


	//----- nvinfo : EIATTR_MBARRIER_INSTR_OFFSETS
	.align		4
.L_45:
        /*0108*/ 	.byte	0x04, 0x39
        /*010a*/ 	.short	(.L_47 - .L_46)


	//   ....[0]....
.L_46:
        /*010c*/ 	.word	0x00000610
        /*0110*/ 	.word	0x000000ff
        /*0114*/ 	.word	0x00000000
        /*0118*/ 	.short	0x0100
        /*011a*/ 	.byte	0x04
	.zero		1


	//   ....[1]....
        /*011c*/ 	.word	0x00000620
        /*0120*/ 	.word	0x000000ff
        /*0124*/ 	.word	0x00000018
        /*0128*/ 	.short	0x0100
        /*012a*/ 	.byte	0x04
	.zero		1


	//   ....[2]....
        /*012c*/ 	.word	0x00000630
        /*0130*/ 	.word	0x000000ff
        /*0134*/ 	.word	0x00000008
        /*0138*/ 	.short	0x0100
        /*013a*/ 	.byte	0x04
	.zero		1


	//   ....[3]....
        /*013c*/ 	.word	0x00000640
        /*0140*/ 	.word	0x000000ff
        /*0144*/ 	.word	0x00000020
        /*0148*/ 	.short	0x0100
        /*014a*/ 	.byte	0x04
	.zero		1


	//   ....[4]....
        /*014c*/ 	.word	0x00000650
        /*0150*/ 	.word	0x000000ff
        /*0154*/ 	.word	0x00000010
        /*0158*/ 	.short	0x0100
        /*015a*/ 	.byte	0x04
	.zero		1


	//   ....[5]....
        /*015c*/ 	.word	0x00000660
        /*0160*/ 	.word	0x000000ff
        /*0164*/ 	.word	0x00000028
        /*0168*/ 	.short	0x0100
        /*016a*/ 	.byte	0x04
	.zero		1


	//   ....[6]....
        /*016c*/ 	.word	0x00000790
        /*0170*/ 	.word	0x000000ff
        /*0174*/ 	.word	0x00000030
        /*0178*/ 	.short	0x0100
        /*017a*/ 	.byte	0x04
	.zero		1


	//   ....[7]....
        /*017c*/ 	.word	0x000007a0
        /*0180*/ 	.word	0x000000ff
        /*0184*/ 	.word	0x00000050
        /*0188*/ 	.short	0x0100
        /*018a*/ 	.byte	0x04
	.zero		1


	//   ....[8]....
        /*018c*/ 	.word	0x000007b0
        /*0190*/ 	.word	0x000000ff
        /*0194*/ 	.word	0x00000038
        /*0198*/ 	.short	0x0100
        /*019a*/ 	.byte	0x04
	.zero		1


	//   ....[9]....
        /*019c*/ 	.word	0x000007c0
        /*01a0*/ 	.word	0x000000ff
        /*01a4*/ 	.word	0x00000058
        /*01a8*/ 	.short	0x0100
        /*01aa*/ 	.byte	0x04
	.zero		1


	//   ....[10]....
        /*01ac*/ 	.word	0x000007d0
        /*01b0*/ 	.word	0x000000ff
        /*01b4*/ 	.word	0x00000040
        /*01b8*/ 	.short	0x0100
        /*01ba*/ 	.byte	0x04
	.zero		1


	//   ....[11]....
        /*01bc*/ 	.word	0x000007e0
        /*01c0*/ 	.word	0x000000ff
        /*01c4*/ 	.word	0x00000060
        /*01c8*/ 	.short	0x0100
        /*01ca*/ 	.byte	0x04
	.zero		1


	//   ....[12]....
        /*01cc*/ 	.word	0x000007f0
        /*01d0*/ 	.word	0x000000ff
        /*01d4*/ 	.word	0x00000048
        /*01d8*/ 	.short	0x0100
        /*01da*/ 	.byte	0x04
	.zero		1


	//   ....[13]....
        /*01dc*/ 	.word	0x00000800
        /*01e0*/ 	.word	0x000000ff
        /*01e4*/ 	.word	0x00000068
        /*01e8*/ 	.short	0x0100
        /*01ea*/ 	.byte	0x04
	.zero		1


	//   ....[14]....
        /*01ec*/ 	.word	0x000008f0
        /*01f0*/ 	.word	0x000000ff
        /*01f4*/ 	.word	0x00000070
        /*01f8*/ 	.short	0x0100
        /*01fa*/ 	.byte	0x06
	.zero		1


	//   ....[15]....
        /*01fc*/ 	.word	0x00000900
        /*0200*/ 	.word	0x000000ff
        /*0204*/ 	.word	0x00000078
        /*0208*/ 	.short	0x0100
        /*020a*/ 	.byte	0x06
	.zero		1


	//   ....[16]....
        /*020c*/ 	.word	0x00000a40
        /*0210*/ 	.word	0x000000ff
        /*0214*/ 	.word	0x00000080
        /*0218*/ 	.short	0x0100
        /*021a*/ 	.byte	0x06
	.zero		1


	//   ....[17]....
        /*021c*/ 	.word	0x00000a50
        /*0220*/ 	.word	0x000000ff
        /*0224*/ 	.word	0x00000090
        /*0228*/ 	.short	0x0100
        /*022a*/ 	.byte	0x06
	.zero		1


	//   ....[18]....
        /*022c*/ 	.word	0x00000a60
        /*0230*/ 	.word	0x000000ff
        /*0234*/ 	.word	0x00000088
        /*0238*/ 	.short	0x0100
        /*023a*/ 	.byte	0x06
	.zero		1


	//   ....[19]....
        /*023c*/ 	.word	0x00000a70
        /*0240*/ 	.word	0x000000ff
        /*0244*/ 	.word	0x00000098
        /*0248*/ 	.short	0x0100
        /*024a*/ 	.byte	0x06
	.zero		1


	//   ....[20]....
        /*024c*/ 	.word	0x00000ba0
        /*0250*/ 	.word	0x000000ff
        /*0254*/ 	.word	0x000000a0
        /*0258*/ 	.short	0x0100
        /*025a*/ 	.byte	0x04
	.zero		1


	//   ....[21]....
        /*025c*/ 	.word	0x00000bb0
        /*0260*/ 	.word	0x000000ff
        /*0264*/ 	.word	0x000000c0
        /*0268*/ 	.short	0x0100
        /*026a*/ 	.byte	0x04
	.zero		1


	//   ....[22]....
        /*026c*/ 	.word	0x00000bc0
        /*0270*/ 	.word	0x000000ff
        /*0274*/ 	.word	0x000000a8
        /*0278*/ 	.short	0x0100
        /*027a*/ 	.byte	0x04
	.zero		1


	//   ....[23]....
        /*027c*/ 	.word	0x00000bd0
        /*0280*/ 	.word	0x000000ff
        /*0284*/ 	.word	0x000000c8
        /*0288*/ 	.short	0x0100
        /*028a*/ 	.byte	0x04
	.zero		1


	//   ....[24]....
        /*028c*/ 	.word	0x00000be0
        /*0290*/ 	.word	0x000000ff
        /*0294*/ 	.word	0x000000b0
        /*0298*/ 	.short	0x0100
        /*029a*/ 	.byte	0x04
	.zero		1


	//   ....[25]....
        /*029c*/ 	.word	0x00000bf0
        /*02a0*/ 	.word	0x000000ff
        /*02a4*/ 	.word	0x000000d0
        /*02a8*/ 	.short	0x0100
        /*02aa*/ 	.byte	0x04
	.zero		1


	//   ....[26]....
        /*02ac*/ 	.word	0x00000c00
        /*02b0*/ 	.word	0x000000ff
        /*02b4*/ 	.word	0x000000b8
        /*02b8*/ 	.short	0x0100
        /*02ba*/ 	.byte	0x04
	.zero		1


	//   ....[27]....
        /*02bc*/ 	.word	0x00000c10
        /*02c0*/ 	.word	0x000000ff
        /*02c4*/ 	.word	0x000000d8
        /*02c8*/ 	.short	0x0100
        /*02ca*/ 	.byte	0x04
	.zero		1


	//   ....[28]....
        /*02cc*/ 	.word	0x00000d00
        /*02d0*/ 	.word	0x000000ff
        /*02d4*/ 	.word	0x000000e0
        /*02d8*/ 	.short	0x0100
        /*02da*/ 	.byte	0x04
	.zero		1


	//   ....[29]....
        /*02dc*/ 	.word	0x00000d10
        /*02e0*/ 	.word	0x000000ff
        /*02e4*/ 	.word	0x000000f0
        /*02e8*/ 	.short	0x0100
        /*02ea*/ 	.byte	0x04
	.zero		1


	//   ....[30]....
        /*02ec*/ 	.word	0x00000d20
        /*02f0*/ 	.word	0x000000ff
        /*02f4*/ 	.word	0x000000e8
        /*02f8*/ 	.short	0x0100
        /*02fa*/ 	.byte	0x04
	.zero		1


	//   ....[31]....
        /*02fc*/ 	.word	0x00000d30
        /*0300*/ 	.word	0x000000ff
        /*0304*/ 	.word	0x000000f8
        /*0308*/ 	.short	0x0100
        /*030a*/ 	.byte	0x04
	.zero		1


	//   ....[32]....
        /*030c*/ 	.word	0x00001870
        /*0310*/ 	.word	0x00000003
        /*0314*/ 	.word	0x000000f0
        /*0318*/ 	.short	0x010a
        /*031a*/ 	.byte	0xff
	.zero		1


	//   ....[33]....
        /*031c*/ 	.word	0x000018a0
        /*0320*/ 	.word	0x00000003
        /*0324*/ 	.word	0x000000e0
        /*0328*/ 	.short	0x0101
        /*032a*/ 	.byte	0xff
	.zero		1


	//   ....[34]....
        /*032c*/ 	.word	0x00001970
        /*0330*/ 	.word	0x000000ff
        /*0334*/ 	.word	0x00000018
        /*0338*/ 	.short	0x010a
        /*033a*/ 	.byte	0x04
	.zero		1


	//   ....[35]....
        /*033c*/ 	.word	0x00001a00
        /*0340*/ 	.word	0x000000ff
        /*0344*/ 	.word	0x00000018
        /*0348*/ 	.short	0x010a
        /*034a*/ 	.byte	0x21
	.zero		1


	//   ....[36]....
        /*034c*/ 	.word	0x00001bc0
        /*0350*/ 	.word	0x000000ff
        /*0354*/ 	.word	0x00000018
        /*0358*/ 	.short	0x010a
        /*035a*/ 	.byte	0x05
	.zero		1


	//   ....[37]....
        /*035c*/ 	.word	0x00001d10
        /*0360*/ 	.word	0x000000ff
        /*0364*/ 	.word	0x00000078
        /*0368*/ 	.short	0x0101
        /*036a*/ 	.byte	0x0d
	.zero		1


	//   ....[38]....
        /*036c*/ 	.word	0x00001d30
        /*0370*/ 	.word	0x000000ff
        /*0374*/ 	.word	0x00000018
        /*0378*/ 	.short	0x010a
        /*037a*/ 	.byte	0x04
	.zero		1


	//   ....[39]....
        /*037c*/ 	.word	0x00001dc0
        /*0380*/ 	.word	0x000000ff
        /*0384*/ 	.word	0x00000018
        /*0388*/ 	.short	0x010a
        /*038a*/ 	.byte	0x19
	.zero		1


	//   ....[40]....
        /*038c*/ 	.word	0x00001f60
        /*0390*/ 	.word	0x000000ff
        /*0394*/ 	.word	0x00000018
        /*0398*/ 	.short	0x010a
        /*039a*/ 	.byte	0x05
	.zero		1


	//   ....[41]....
        /*039c*/ 	.word	0x00002100
        /*03a0*/ 	.word	0x00000003
        /*03a4*/ 	.word	0x00000080
        /*03a8*/ 	.short	0x010a
        /*03aa*/ 	.byte	0xff
	.zero		1


	//   ....[42]....
        /*03ac*/ 	.word	0x00002250
        /*03b0*/ 	.word	0x00000000
        /*03b4*/ 	.word	0x00000000
        /*03b8*/ 	.short	0x0101
        /*03ba*/ 	.byte	0xff
	.zero		1


	//   ....[43]....
        /*03bc*/ 	.word	0x00002800
        /*03c0*/ 	.word	0x000000ff
        /*03c4*/ 	.word	0x00000000
        /*03c8*/ 	.short	0x010a
        /*03ca*/ 	.byte	0x04
	.zero		1


	//   ....[44]....
        /*03cc*/ 	.word	0x00002890
        /*03d0*/ 	.word	0x000000ff
        /*03d4*/ 	.word	0x00000000
        /*03d8*/ 	.short	0x010a
        /*03da*/ 	.byte	0x05
	.zero		1


	//   ....[45]....
        /*03dc*/ 	.word	0x00002930
        /*03e0*/ 	.word	0x00000000
        /*03e4*/ 	.word	0x00000000
        /*03e8*/ 	.short	0x010a
        /*03ea*/ 	.byte	0xff
	.zero		1


	//   ....[46]....
        /*03ec*/ 	.word	0x00002a50
        /*03f0*/ 	.word	0x00000002
        /*03f4*/ 	.word	0x000000e0
        /*03f8*/ 	.short	0x010a
        /*03fa*/ 	.byte	0xff
	.zero		1


	//   ....[47]....
        /*03fc*/ 	.word	0x00002ab0
        /*0400*/ 	.word	0x00000004
        /*0404*/ 	.word	0x00000000
        /*0408*/ 	.short	0x0101
        /*040a*/ 	.byte	0xff
	.zero		1


	//   ....[48]....
        /*040c*/ 	.word	0x00002ad0
        /*0410*/ 	.word	0x000000ff
        /*0414*/ 	.word	0x00000090
        /*0418*/ 	.short	0x010a
        /*041a*/ 	.byte	0x04
	.zero		1


	//   ....[49]....
        /*041c*/ 	.word	0x00002bf0
        /*0420*/ 	.word	0x00000002
        /*0424*/ 	.word	0x00000080
        /*0428*/ 	.short	0x010a
        /*042a*/ 	.byte	0xff
	.zero		1


	//   ....[50]....
        /*042c*/ 	.word	0x00002d00
        /*0430*/ 	.word	0x00000002
        /*0434*/ 	.word	0x00000000
        /*0438*/ 	.short	0x0101
        /*043a*/ 	.byte	0xff
	.zero		1


	//   ....[51]....
        /*043c*/ 	.word	0x00002d90
        /*0440*/ 	.word	0x000000ff
        /*0444*/ 	.word	0x00000090
        /*0448*/ 	.short	0x0106
        /*044a*/ 	.byte	0x04
	.zero		1


	//   ....[52]....
        /*044c*/ 	.word	0x00002db0
        /*0450*/ 	.word	0x000000ff
        /*0454*/ 	.word	0x00000090
        /*0458*/ 	.short	0x010a
        /*045a*/ 	.byte	0x04
	.zero		1


	//   ....[53]....
        /*045c*/ 	.word	0x00002e40
        /*0460*/ 	.word	0x000000ff
        /*0464*/ 	.word	0x00000090
        /*0468*/ 	.short	0x0106
        /*046a*/ 	.byte	0x07
	.zero		1


	//   ....[54]....
        /*046c*/ 	.word	0x00002e80
        /*0470*/ 	.word	0x00000000
        /*0474*/ 	.word	0x00000090
        /*0478*/ 	.short	0x010a
        /*047a*/ 	.byte	0xff
	.zero		1


	//   ....[55]....
        /*047c*/ 	.word	0x000033d0
        /*0480*/ 	.word	0x00000000
        /*0484*/ 	.word	0x00000080
        /*0488*/ 	.short	0x010a
        /*048a*/ 	.byte	0xff
	.zero		1


	//   ....[56]....
        /*048c*/ 	.word	0x000034e0
        /*0490*/ 	.word	0x00000003
        /*0494*/ 	.word	0x00000000
        /*0498*/ 	.short	0x0101
        /*049a*/ 	.byte	0xff
	.zero		1


	//   ....[57]....
        /*049c*/ 	.word	0x000034f0
        /*04a0*/ 	.word	0x000000ff
        /*04a4*/ 	.word	0x00000000
        /*04a8*/ 	.short	0x010a
        /*04aa*/ 	.byte	0x04
	.zero		1


	//   ....[58]....
        /*04ac*/ 	.word	0x00003510
        /*04b0*/ 	.word	0x000000ff
        /*04b4*/ 	.word	0x000000c0
        /*04b8*/ 	.short	0x010a
        /*04ba*/ 	.byte	0x1e
	.zero		1


	//   ....[59]....
        /*04bc*/ 	.word	0x000035e0
        /*04c0*/ 	.word	0x000000ff
        /*04c4*/ 	.word	0x00000000
        /*04c8*/ 	.short	0x010a
        /*04ca*/ 	.byte	0x05
	.zero		1


	//   ....[60]....
        /*04cc*/ 	.word	0x00003720
        /*04d0*/ 	.word	0x000000ff
        /*04d4*/ 	.word	0x00000000
        /*04d8*/ 	.short	0x010a
        /*04da*/ 	.byte	0x04
	.zero		1


	//   ....[61]....
        /*04dc*/ 	.word	0x000039b0
        /*04e0*/ 	.word	0x000000ff
        /*04e4*/ 	.word	0x00000000
        /*04e8*/ 	.short	0x010a
        /*04ea*/ 	.byte	0x04
	.zero		1


	//   ....[62]....
        /*04ec*/ 	.word	0x00003a40
        /*04f0*/ 	.word	0x000000ff
        /*04f4*/ 	.word	0x00000000
        /*04f8*/ 	.short	0x010a
        /*04fa*/ 	.byte	0x05
	.zero		1


	//   ....[63]....
        /*04fc*/ 	.word	0x00003ad0
        /*0500*/ 	.word	0x000000ff
        /*0504*/ 	.word	0x00000000
        /*0508*/ 	.short	0x010a
        /*050a*/ 	.byte	0x05
	.zero		1


	//   ....[64]....
        /*050c*/ 	.word	0x00003b60
        /*0510*/ 	.word	0x000000ff
        /*0514*/ 	.word	0x00000000
        /*0518*/ 	.short	0x010a
        /*051a*/ 	.byte	0x04
	.zero		1


	//   ....[65]....
        /*051c*/ 	.word	0x00004030
        /*0520*/ 	.word	0x0000000c
        /*0524*/ 	.word	0x00000080
        /*0528*/ 	.short	0x010a
        /*052a*/ 	.byte	0xff
	.zero		1


	//   ....[66]....
        /*052c*/ 	.word	0x000041a0
        /*0530*/ 	.word	0x00000000
        /*0534*/ 	.word	0x00000000
        /*0538*/ 	.short	0x0101
        /*053a*/ 	.byte	0xff
	.zero		1


	//   ....[67]....
        /*053c*/ 	.word	0x00004630
        /*0540*/ 	.word	0x000000ff
        /*0544*/ 	.word	0x00000078
        /*0548*/ 	.short	0x010a
        /*054a*/ 	.byte	0x15
	.zero		1


	//   ....[68]....
        /*054c*/ 	.word	0x000047b0
        /*0550*/ 	.word	0x000000ff
        /*0554*/ 	.word	0x00000050
        /*0558*/ 	.short	0x010a
        /*055a*/ 	.byte	0x15
	.zero		1


	//   ....[69]....
        /*055c*/ 	.word	0x00004930
        /*0560*/ 	.word	0x000000ff
        /*0564*/ 	.word	0x00000030
        /*0568*/ 	.short	0x010b
        /*056a*/ 	.byte	0x15
	.zero		1


	//   ....[70]....
        /*056c*/ 	.word	0x00004940
        /*0570*/ 	.word	0x000000ff
        /*0574*/ 	.word	0x00000000
        /*0578*/ 	.short	0x0101
        /*057a*/ 	.byte	0x06
	.zero		1


	//   ....[71]....
        /*057c*/ 	.word	0x00004950
        /*0580*/ 	.word	0x000000ff
        /*0584*/ 	.word	0x00000058
        /*0588*/ 	.short	0x010a
        /*058a*/ 	.byte	0x15
	.zero		1


	//   ....[72]....
        /*058c*/ 	.word	0x00004ab0
        /*0590*/ 	.word	0x000000ff
        /*0594*/ 	.word	0x00000038
        /*0598*/ 	.short	0x010b
        /*059a*/ 	.byte	0x15
	.zero		1


	//   ....[73]....
        /*059c*/ 	.word	0x00004ac0
        /*05a0*/ 	.word	0x000000ff
        /*05a4*/ 	.word	0x00000000
        /*05a8*/ 	.short	0x0101
        /*05aa*/ 	.byte	0x06
	.zero		1


	//   ....[74]....
        /*05ac*/ 	.word	0x00004ad0
        /*05b0*/ 	.word	0x000000ff
        /*05b4*/ 	.word	0x00000060
        /*05b8*/ 	.short	0x010a
        /*05ba*/ 	.byte	0x15
	.zero		1


	//   ....[75]....
        /*05bc*/ 	.word	0x00004c20
        /*05c0*/ 	.word	0x000000ff
        /*05c4*/ 	.word	0x00000040
        /*05c8*/ 	.short	0x010b
        /*05ca*/ 	.byte	0x15
	.zero		1


	//   ....[76]....
        /*05cc*/ 	.word	0x00004c30
        /*05d0*/ 	.word	0x000000ff
        /*05d4*/ 	.word	0x00000000
        /*05d8*/ 	.short	0x0101
        /*05da*/ 	.byte	0x06
	.zero		1


	//   ....[77]....
        /*05dc*/ 	.word	0x00004c40
        /*05e0*/ 	.word	0x000000ff
        /*05e4*/ 	.word	0x00000068
        /*05e8*/ 	.short	0x010a
        /*05ea*/ 	.byte	0x15
	.zero		1


	//   ....[78]....
        /*05ec*/ 	.word	0x00004e30
        /*05f0*/ 	.word	0x000000ff
        /*05f4*/ 	.word	0x00000048
        /*05f8*/ 	.short	0x010b
        /*05fa*/ 	.byte	0x15
	.zero		1


	//   ....[79]....
        /*05fc*/ 	.word	0x00004e40
        /*0600*/ 	.word	0x000000ff
        /*0604*/ 	.word	0x00000000
        /*0608*/ 	.short	0x0101
        /*060a*/ 	.byte	0x25
	.zero		1


	//   ....[80]....
        /*060c*/ 	.word	0x00004e70
        /*0610*/ 	.word	0x000000ff
        /*0614*/ 	.word	0x00000050
        /*0618*/ 	.short	0x010a
        /*061a*/ 	.byte	0x15
	.zero		1


	//   ....[81]....
        /*061c*/ 	.word	0x00004e90
        /*0620*/ 	.word	0x000000ff
        /*0624*/ 	.word	0x00000058
        /*0628*/ 	.short	0x010a
        /*062a*/ 	.byte	0x15
	.zero		1


	//   ....[82]....
        /*062c*/ 	.word	0x00004eb0
        /*0630*/ 	.word	0x000000ff
        /*0634*/ 	.word	0x00000060
        /*0638*/ 	.short	0x010a
        /*063a*/ 	.byte	0x15
	.zero		1


	//   ....[83]....
        /*063c*/ 	.word	0x00004ef0
        /*0640*/ 	.word	0x00000000
        /*0644*/ 	.word	0x00000068
        /*0648*/ 	.short	0x010a
        /*064a*/ 	.byte	0xff
	.zero		1


	//   ....[84]....
        /*064c*/ 	.word	0x00005200
        /*0650*/ 	.word	0x00000003
        /*0654*/ 	.word	0x00000080
        /*0658*/ 	.short	0x010a
        /*065a*/ 	.byte	0xff
	.zero		1


	//   ....[85]....
        /*065c*/ 	.word	0x00005380
        /*0660*/ 	.word	0x00000000
        /*0664*/ 	.word	0x00000000
        /*0668*/ 	.short	0x0101
        /*066a*/ 	.byte	0xff
	.zero		1


	//   ....[86]....
        /*066c*/ 	.word	0x00005ef0
        /*0670*/ 	.word	0x000000ff
        /*0674*/ 	.word	0x00000030
        /*0678*/ 	.short	0x010a
        /*067a*/ 	.byte	0x2c
	.zero		1


	//   ....[87]....
        /*067c*/ 	.word	0x00005f30
        /*0680*/ 	.word	0x00000063
        /*0684*/ 	.word	0x000000a0
        /*0688*/ 	.short	0x010a
        /*068a*/ 	.byte	0xff
	.zero		1


	//   ....[88]....
        /*068c*/ 	.word	0x00006020
        /*0690*/ 	.word	0x000000ff
        /*0694*/ 	.word	0x00000030
        /*0698*/ 	.short	0x010a
        /*069a*/ 	.byte	0x2c
	.zero		1


	//   ....[89]....
        /*069c*/ 	.word	0x00006110
        /*06a0*/ 	.word	0x00000063
        /*06a4*/ 	.word	0x000000a0
        /*06a8*/ 	.short	0x010a
        /*06aa*/ 	.byte	0xff
	.zero		1


	//   ....[90]....
        /*06ac*/ 	.word	0x00006be0
        /*06b0*/ 	.word	0x00000000
        /*06b4*/ 	.word	0x00000000
        /*06b8*/ 	.short	0x0101
        /*06ba*/ 	.byte	0xff
	.zero		1


	//   ....[91]....
        /*06bc*/ 	.word	0x00006bf0
        /*06c0*/ 	.word	0x00000003
        /*06c4*/ 	.word	0x00000030
        /*06c8*/ 	.short	0x010a
        /*06ca*/ 	.byte	0xff
	.zero		1


	//   ....[92]....
        /*06cc*/ 	.word	0x00006cd0
        /*06d0*/ 	.word	0x00000003
        /*06d4*/ 	.word	0x00000030
        /*06d8*/ 	.short	0x010a
        /*06da*/ 	.byte	0xff
	.zero		1


	//   ....[93]....
        /*06dc*/ 	.word	0x00007840
        /*06e0*/ 	.word	0x0000003d
        /*06e4*/ 	.word	0x00000000
        /*06e8*/ 	.short	0x0101
        /*06ea*/ 	.byte	0xff
	.zero		1


	//   ....[94]....
        /*06ec*/ 	.word	0x00007860
        /*06f0*/ 	.word	0x0000003e
        /*06f4*/ 	.word	0x00000030
        /*06f8*/ 	.short	0x010a
        /*06fa*/ 	.byte	0xff
	.zero		1


	//   ....[95]....
        /*06fc*/ 	.word	0x00007930
        /*0700*/ 	.word	0x0000003e
        /*0704*/ 	.word	0x00000030
        /*0708*/ 	.short	0x010a
        /*070a*/ 	.byte	0xff
	.zero		1


	//   ....[96]....
        /*070c*/ 	.word	0x000084a0
        /*0710*/ 	.word	0x0000003d
        /*0714*/ 	.word	0x00000000
        /*0718*/ 	.short	0x0101
        /*071a*/ 	.byte	0xff
	.zero		1


	//   ....[97]....
        /*071c*/ 	.word	0x000084c0
        /*0720*/ 	.word	0x0000003e
        /*0724*/ 	.word	0x00000030
        /*0728*/ 	.short	0x010a
        /*072a*/ 	.byte	0xff
	.zero		1


	//   ....[98]....
        /*072c*/ 	.word	0x00008590
        /*0730*/ 	.word	0x0000003e
        /*0734*/ 	.word	0x00000030
        /*0738*/ 	.short	0x010a
        /*073a*/ 	.byte	0xff
	.zero		1


	//   ....[99]....
        /*073c*/ 	.word	0x000088d0
        /*0740*/ 	.word	0x000000ff
        /*0744*/ 	.word	0x00000000
        /*0748*/ 	.short	0x0101
        /*074a*/ 	.byte	0x04
	.zero		1


	//   ....[100]....
        /*074c*/ 	.word	0x00009160
        /*0750*/ 	.word	0x00000002
        /*0754*/ 	.word	0x00000000
        /*0758*/ 	.short	0x0101
        /*075a*/ 	.byte	0xff
	.zero		1


	//   ....[101]....
        /*075c*/ 	.word	0x000093f0
        /*0760*/ 	.word	0x000000ff
        /*0764*/ 	.word	0x00000000
        /*0768*/ 	.short	0x0101
        /*076a*/ 	.byte	0x04
	.zero		1


	//   ....[102]....
        /*076c*/ 	.word	0x00009410
        /*0770*/ 	.word	0x00000003
        /*0774*/ 	.word	0x000000f0
        /*0778*/ 	.short	0x010a
        /*077a*/ 	.byte	0xff
	.zero		1


	//   ....[103]....
        /*077c*/ 	.word	0x00009470
        /*0780*/ 	.word	0x00000000
        /*0784*/ 	.word	0x00000018
        /*0788*/ 	.short	0x010a
        /*078a*/ 	.byte	0xff
	.zero		1


	//   ....[104]....
        /*078c*/ 	.word	0x000094d0
        /*0790*/ 	.word	0x00000000
        /*0794*/ 	.word	0x00000018
        /*0798*/ 	.short	0x010a
        /*079a*/ 	.byte	0xff
	.zero		1


	//   ....[105]....
        /*079c*/ 	.word	0x00009520
        /*07a0*/ 	.word	0x00000003
        /*07a4*/ 	.word	0x00000080
        /*07a8*/ 	.short	0x010a
        /*07aa*/ 	.byte	0xff
	.zero		1


	//   ....[106]....
        /*07ac*/ 	.word	0x00009580
        /*07b0*/ 	.word	0x00000000
        /*07b4*/ 	.word	0x00000000
        /*07b8*/ 	.short	0x010a
        /*07ba*/ 	.byte	0xff
	.zero		1


	//   ....[107]....
        /*07bc*/ 	.word	0x000095e0
        /*07c0*/ 	.word	0x00000000
        /*07c4*/ 	.word	0x00000000
        /*07c8*/ 	.short	0x010a
        /*07ca*/ 	.byte	0xff
	.zero		1


	//   ....[108]....
        /*07cc*/ 	.word	0x00009630
        /*07d0*/ 	.word	0x00000002
        /*07d4*/ 	.word	0x000000e0
        /*07d8*/ 	.short	0x010a
        /*07da*/ 	.byte	0xff
	.zero		1


	//   ....[109]....
        /*07dc*/ 	.word	0x00009690
        /*07e0*/ 	.word	0x00000002
        /*07e4*/ 	.word	0x00000090
        /*07e8*/ 	.short	0x010a
        /*07ea*/ 	.byte	0xff
	.zero		1


	//   ....[110]....
        /*07ec*/ 	.word	0x000096e0
        /*07f0*/ 	.word	0x00000002
        /*07f4*/ 	.word	0x00000080
        /*07f8*/ 	.short	0x010a
        /*07fa*/ 	.byte	0xff
	.zero		1


	//   ....[111]....
        /*07fc*/ 	.word	0x00009740
        /*0800*/ 	.word	0x00000000
        /*0804*/ 	.word	0x00000090
        /*0808*/ 	.short	0x010a
        /*080a*/ 	.byte	0xff
	.zero		1


	//   ....[112]....
        /*080c*/ 	.word	0x00009790
        /*0810*/ 	.word	0x00000000
        /*0814*/ 	.word	0x00000080
        /*0818*/ 	.short	0x010a
        /*081a*/ 	.byte	0xff
	.zero		1


	//   ....[113]....
        /*081c*/ 	.word	0x000097f0
        /*0820*/ 	.word	0x00000003
        /*0824*/ 	.word	0x000000c0
        /*0828*/ 	.short	0x010a
        /*082a*/ 	.byte	0xff
	.zero		1


	//   ....[114]....
        /*082c*/ 	.word	0x00009850
        /*0830*/ 	.word	0x00000000
        /*0834*/ 	.word	0x00000000
        /*0838*/ 	.short	0x010a
        /*083a*/ 	.byte	0xff
	.zero		1


	//   ....[115]....
        /*083c*/ 	.word	0x000098b0
        /*0840*/ 	.word	0x00000000
        /*0844*/ 	.word	0x00000000
        /*0848*/ 	.short	0x010a
        /*084a*/ 	.byte	0xff
	.zero		1


	//   ....[116]....
        /*084c*/ 	.word	0x00009910
        /*0850*/ 	.word	0x00000000
        /*0854*/ 	.word	0x00000000
        /*0858*/ 	.short	0x010a
        /*085a*/ 	.byte	0xff
	.zero		1


	//   ....[117]....
        /*085c*/ 	.word	0x00009970
        /*0860*/ 	.word	0x00000000
        /*0864*/ 	.word	0x00000000
        /*0868*/ 	.short	0x010a
        /*086a*/ 	.byte	0xff
	.zero		1


	//   ....[118]....
        /*086c*/ 	.word	0x000099d0
        /*0870*/ 	.word	0x00000000
        /*0874*/ 	.word	0x00000000
        /*0878*/ 	.short	0x010a
        /*087a*/ 	.byte	0xff
	.zero		1


	//   ....[119]....
        /*087c*/ 	.word	0x00009a20
        /*0880*/ 	.word	0x0000000c
        /*0884*/ 	.word	0x00000080
        /*0888*/ 	.short	0x010a
        /*088a*/ 	.byte	0xff
	.zero		1


	//   ....[120]....
        /*088c*/ 	.word	0x00009a80
        /*0890*/ 	.word	0x00000000
        /*0894*/ 	.word	0x00000078
        /*0898*/ 	.short	0x010a
        /*089a*/ 	.byte	0xff
	.zero		1


	//   ....[121]....
        /*089c*/ 	.word	0x00009ae0
        /*08a0*/ 	.word	0x00000000
        /*08a4*/ 	.word	0x00000050
        /*08a8*/ 	.short	0x010a
        /*08aa*/ 	.byte	0xff
	.zero		1


	//   ....[122]....
        /*08ac*/ 	.word	0x00009b40
        /*08b0*/ 	.word	0x00000000
        /*08b4*/ 	.word	0x00000058
        /*08b8*/ 	.short	0x010a
        /*08ba*/ 	.byte	0xff
	.zero		1


	//   ....[123]....
        /*08bc*/ 	.word	0x00009ba0
        /*08c0*/ 	.word	0x00000000
        /*08c4*/ 	.word	0x00000060
        /*08c8*/ 	.short	0x010a
        /*08ca*/ 	.byte	0xff
	.zero		1


	//   ....[124]....
        /*08cc*/ 	.word	0x00009c00
        /*08d0*/ 	.word	0x00000000
        /*08d4*/ 	.word	0x00000068
        /*08d8*/ 	.short	0x010a
        /*08da*/ 	.byte	0xff
	.zero		1


	//   ....[125]....
        /*08dc*/ 	.word	0x00009c60
        /*08e0*/ 	.word	0x00000000
        /*08e4*/ 	.word	0x00000050
        /*08e8*/ 	.short	0x010a
        /*08ea*/ 	.byte	0xff
	.zero		1


	//   ....[126]....
        /*08ec*/ 	.word	0x00009cc0
        /*08f0*/ 	.word	0x00000000
        /*08f4*/ 	.word	0x00000058
        /*08f8*/ 	.short	0x010a
        /*08fa*/ 	.byte	0xff
	.zero		1


	//   ....[127]....
        /*08fc*/ 	.word	0x00009d20
        /*0900*/ 	.word	0x00000000
        /*0904*/ 	.word	0x00000060
        /*0908*/ 	.short	0x010a
        /*090a*/ 	.byte	0xff
	.zero		1


	//   ....[128]....
        /*090c*/ 	.word	0x00009d70
        /*0910*/ 	.word	0x00000003
        /*0914*/ 	.word	0x00000080
        /*0918*/ 	.short	0x010a
        /*091a*/ 	.byte	0xff
	.zero		1


	//   ....[129]....
        /*091c*/ 	.word	0x00009dd0
        /*0920*/ 	.word	0x00000002
        /*0924*/ 	.word	0x00000030
        /*0928*/ 	.short	0x010a
        /*092a*/ 	.byte	0xff
	.zero		1


	//   ....[130]....
        /*092c*/ 	.word	0x00009e20
        /*0930*/ 	.word	0x00000063
        /*0934*/ 	.word	0x000000a0
        /*0938*/ 	.short	0x010a
        /*093a*/ 	.byte	0xff
	.zero		1


	//   ....[131]....
        /*093c*/ 	.word	0x00009e70
        /*0940*/ 	.word	0x00000003
        /*0944*/ 	.word	0x00000030
        /*0948*/ 	.short	0x010a
        /*094a*/ 	.byte	0xff
	.zero		1


	//   ....[132]....
        /*094c*/ 	.word	0x00009ec0
        /*0950*/ 	.word	0x0000003e
        /*0954*/ 	.word	0x00000030
        /*0958*/ 	.short	0x010a
        /*095a*/ 	.byte	0xff
	.zero		1


	//   ....[133]....
        /*095c*/ 	.word	0x00009f10
        /*0960*/ 	.word	0x0000003e
        /*0964*/ 	.word	0x00000030
        /*0968*/ 	.short	0x010a
        /*096a*/ 	.byte	0xff
	.zero		1


	//----- nvinfo : EIATTR_NUM_MBARRIERS
	.align		4
.L_47:
        /*096c*/ 	.byte	0x03, 0x38
        /*096e*/ 	.short	0x0020


	//----- nvinfo : EIATTR_EXIT_INSTR_OFFSETS
	.align		4
        /*0970*/ 	.byte	0x04, 0x1c
        /*0972*/ 	.short	(.L_49 - .L_48)


	//   ....[0]....
.L_48:
        /*0974*/ 	.word	0x00002960


	//   ....[1]....
        /*0978*/ 	.word	0x00002e50


	//   ....[2]....
        /*097c*/ 	.word	0x00002eb0


	//   ....[3]....
        /*0980*/ 	.word	0x00003dc0


	//   ....[4]....
        /*0984*/ 	.word	0x00004f20


	//   ....[5]....
        /*0988*/ 	.word	0x00004f60


	//   ....[6]....
        /*098c*/ 	.word	0x000092e0


	//   ....[7]....
        /*0990*/ 	.word	0x00009360


	//   ....[8]....
        /*0994*/ 	.word	0x00009390


	//   ....[9]....
        /*0998*/ 	.word	0x00009400


	//----- nvinfo : EIATTR_MAX_THREADS
	.align		4
.L_49:
        /*099c*/ 	.byte	0x04, 0x05
        /*099e*/ 	.short	(.L_51 - .L_50)
.L_50:
        /*09a0*/ 	.word	0x00000100
        /*09a4*/ 	.word	0x00000001
        /*09a8*/ 	.word	0x00000001


	//----- nvinfo : EIATTR_CRS_STACK_SIZE
	.align		4
.L_51:
        /*09ac*/ 	.byte	0x04, 0x1e
        /*09ae*/ 	.short	(.L_53 - .L_52)
.L_52:
        /*09b0*/ 	.word	0x00000000


	//----- nvinfo : EIATTR_CBANK_PARAM_SIZE
	.align		4
.L_53:
        /*09b4*/ 	.byte	0x03, 0x19
        /*09b6*/ 	.short	0x0800


	//----- nvinfo : EIATTR_PARAM_CBANK
	.align		4
        /*09b8*/ 	.byte	0x04, 0x0a
        /*09ba*/ 	.short	(.L_55 - .L_54)
	.align		4
.L_54:
        /*09bc*/ 	.word	index@(.nv.constant0._ZN7cutlass13device_kernelINS_4gemm6kernel13GemmUniversalIN4cute5tupleIJiiiiEEENS1_10collective13CollectiveMmaINS1_35MainloopSm100TmaUmmaWarpSpecializedILi3ELi2ELi4ENS5_IJNS4_1CILi1EEENSA_ILi2EEESB_EEEEENS5_IJNSA_ILi128EEESF_NSA_ILi64EEEEEENS_6half_tENS5_IJlSB_lEEESI_NS5_IJSB_llEEENS4_8TiledMMAINS4_8MMA_AtomIJNS4_20SM100_MMA_F16BF16_SSISI_SI_fLi128ELi128ELNS4_4UMMA5MajorE0ELSP_1ELNSO_7ScaleInE0ELSQ_0EEEEEENS4_6LayoutINS5_IJSB_SB_SB_EEENS5_IJNSA_ILi0EEESV_SV_EEEEENS5_IJNS4_10UnderscoreESY_SY_EEEEENS4_23SM90_TMA_LOAD_MULTICASTENS4_14ComposedLayoutINS4_7SwizzleILi3ELi4ELi3EEENS4_18smem_ptr_flag_bitsILi16EEENST_INS5_IJNSA_ILi8EEESG_EEENS5_IJSG_SB_EEEEEEEvNS4_8identityENS4_13SM90_TMA_LOADENS12_IS14_S16_NST_INS5_IJSG_S17_EEENS5_IJSB_SG_EEEEEEEvS1C_EENS_8epilogue10collective18CollectiveEpilogueINS1J_23Sm100TmaWarpSpecializedILi4ELi2ELi32ELb1ELb0EEEJSH_NS5_IJNST_ISF_SB_EENST_INSA_ILi32EEESB_EEEEESI_SJ_SI_SJ_NS1J_6fusion15FusionCallbacksIS1N_NS1S_17LinearCombinationISI_fSI_fLNS_15FloatRoundStyleE2EEESH_S1R_JEEENS4_5SM1004TMEM4LOAD26SM100_TMEM_LOAD_32dp32b32xES1D_NS12_INS13_ILi2ELi4ELi3EEES16_NST_INS5_IJS17_S1P_EEENS5_IJS1P_SB_EEEEEEENS4_39AutoVectorizingCopyWithAssumedAlignmentILi128EEENS4_14SM90_TMA_STOREES26_S28_S28_EEEvvEEEEvNT_6ParamsE)
        /*09c0*/ 	.short	0x0380
        /*09c2*/ 	.short	0x0800


	//----- nvinfo : EIATTR_SW_WAR
	.align		4
.L_55:
        /*09c4*/ 	.byte	0x04, 0x36
        /*09c6*/ 	.short	(.L_57 - .L_56)
.L_56:
        /*09c8*/ 	.word	0x00000008
.L_57:


//--------------------- .nv.callgraph             --------------------------
	.section	.nv.callgraph,"",@"SHT_CUDA_CALLGRAPH"
	.align	4
	.sectionentsize	8
	.align		4
        /*0000*/ 	.word	0x00000000
	.align		4
        /*0004*/ 	.word	0xffffffff
	.align		4
        /*0008*/ 	.word	index@(_ZN7cutlass13device_kernelINS_4gemm6kernel13GemmUniversalIN4cute5tupleIJiiiiEEENS1_10collective13CollectiveMmaINS1_35MainloopSm100TmaUmmaWarpSpecializedILi3ELi2ELi4ENS5_IJNS4_1CILi1EEENSA_ILi2EEESB_EEEEENS5_IJNSA_ILi128EEESF_NSA_ILi64EEEEEENS_6half_tENS5_IJlSB_lEEESI_NS5_IJSB_llEEENS4_8TiledMMAINS4_8MMA_AtomIJNS4_20SM100_MMA_F16BF16_SSISI_SI_fLi128ELi128ELNS4_4UMMA5MajorE0ELSP_1ELNSO_7ScaleInE0ELSQ_0EEEEEENS4_6LayoutINS5_IJSB_SB_SB_EEENS5_IJNSA_ILi0EEESV_SV_EEEEENS5_IJNS4_10UnderscoreESY_SY_EEEEENS4_23SM90_TMA_LOAD_MULTICASTENS4_14ComposedLayoutINS4_7SwizzleILi3ELi4ELi3EEENS4_18smem_ptr_flag_bitsILi16EEENST_INS5_IJNSA_ILi8EEESG_EEENS5_IJSG_SB_EEEEEEEvNS4_8identityENS4_13SM90_TMA_LOADENS12_IS14_S16_NST_INS5_IJSG_S17_EEENS5_IJSB_SG_EEEEEEEvS1C_EENS_8epilogue10collective18CollectiveEpilogueINS1J_23Sm100TmaWarpSpecializedILi4ELi2ELi32ELb1ELb0EEEJSH_NS5_IJNST_ISF_SB_EENST_INSA_ILi32EEESB_EEEEESI_SJ_SI_SJ_NS1J_6fusion15FusionCallbacksIS1N_NS1S_17LinearCombinationISI_fSI_fLNS_15FloatRoundStyleE2EEESH_S1R_JEEENS4_5SM1004TMEM4LOAD26SM100_TMEM_LOAD_32dp32b32xES1D_NS12_INS13_ILi2ELi4ELi3EEES16_NST_INS5_IJS17_S1P_EEENS5_IJS1P_SB_EEEEEEENS4_39AutoVectorizingCopyWithAssumedAlignmentILi128EEENS4_14SM90_TMA_STOREES26_S28_S28_EEEvvEEEEvNT_6ParamsE)
	.align		4
        /*000c*/ 	.word	index@(__assertfail)
	.align		4
        /*0010*/ 	.word	0x00000000
	.align		4
        /*0014*/ 	.word	0xfffffffe
	.align		4
        /*0018*/ 	.word	0x00000000
	.align		4
        /*001c*/ 	.word	0xfffffffd
	.align		4
        /*0020*/ 	.word	0x00000000
	.align		4
        /*0024*/ 	.word	0xfffffffc


//--------------------- .nv.constant4             --------------------------
	.section	.nv.constant4,"a",@progbits
	.align	8
	.align		8
.nv.constant4:
        /*0000*/ 	.dword	__assertfail
	.align		8
        /*0008*/ 	.dword	__unnamed_1
	.align		8
        /*0010*/ 	.dword	__unnamed_2
	.align		8
        /*0018*/ 	.dword	_ZN40_INTERNAL_7b1530fc_4_k_cu_0f63cd8e_336494cuda3std3__45__cpo5beginE
	.align		8
        /*0020*/ 	.dword	_ZN40_INTERNAL_7b1530fc_4_k_cu_0f63cd8e_336494cuda3std3__45__cpo3endE
	.align		8
        /*0028*/ 	.dword	_ZN40_INTERNAL_7b1530fc_4_k_cu_0f63cd8e_336494cuda3std3__45__cpo6cbeginE
	.align		8
        /*0030*/ 	.dword	_ZN40_INTERNAL_7b1530fc_4_k_cu_0f63cd8e_336494cuda3std3__45__cpo4cendE
	.align		8
        /*0038*/ 	.dword	_ZN40_INTERNAL_7b1530fc_4_k_cu_0f63cd8e_336494cuda3std3__442_GLOBAL__N__7b1530fc_4_k_cu_0f63cd8e_336496ignoreE
	.align		8
        /*0040*/ 	.dword	_ZN40_INTERNAL_7b1530fc_4_k_cu_0f63cd8e_336494cuda3std3__419piecewise_constructE
	.align		8
        /*0048*/ 	.dword	_ZN40_INTERNAL_7b1530fc_4_k_cu_0f63cd8e_336494cuda3std3__48in_placeE
	.align		8
        /*0050*/ 	.dword	_ZN40_INTERNAL_7b1530fc_4_k_cu_0f63cd8e_336494cuda3std6ranges3__45__cpo4swapE
	.align		8
        /*0058*/ 	.dword	_ZN40_INTERNAL_7b1530fc_4_k_cu_0f63cd8e_336494cuda3std6ranges3__45__cpo9iter_moveE
	.align		8
        /*0060*/ 	.dword	_ZN40_INTERNAL_7b1530fc_4_k_cu_0f63cd8e_336494cute7productE
	.align		8
        /*0068*/ 	.dword	_ZN40_INTERNAL_7b1530fc_4_k_cu_0f63cd8e_336494cute1_E
	.align		8
        /*0070*/ 	.dword	$str$25
	.align		8
        /*0078*/ 	.dword	$str$26
	.align		8
        /*0080*/ 	.dword	$str$27
	.align		8
        /*0088*/ 	.dword	$str$28


//--------------------- .text._ZN7cutlass13device_kernelINS_4gemm6kernel13GemmUniversalIN4cute5tupleIJiiiiEEENS1_10collective13CollectiveMmaINS1_35MainloopSm100TmaUmmaWarpSpecializedILi3ELi2ELi4ENS5_IJNS4_1CILi1EEENSA_ILi2EEESB_EEEEENS5_IJNSA_ILi128EEESF_NSA_ILi64EEEEEENS_6half_tENS5_IJlSB_lEEESI_NS5_IJSB_llEEENS4_8TiledMMAINS4_8MMA_AtomIJNS4_20SM100_MMA_F16BF16_SSISI_SI_fLi128ELi128ELNS4_4UMMA5MajorE0ELSP_1ELNSO_7ScaleInE0ELSQ_0EEEEEENS4_6LayoutINS5_IJSB_SB_SB_EEENS5_IJNSA_ILi0EEESV_SV_EEEEENS5_IJNS4_10UnderscoreESY_SY_EEEEENS4_23SM90_TMA_LOAD_MULTICASTENS4_14ComposedLayoutINS4_7SwizzleILi3ELi4ELi3EEENS4_18smem_ptr_flag_bitsILi16EEENST_INS5_IJNSA_ILi8EEESG_EEENS5_IJSG_SB_EEEEEEEvNS4_8identityENS4_13SM90_TMA_LOADENS12_IS14_S16_NST_INS5_IJSG_S17_EEENS5_IJSB_SG_EEEEEEEvS1C_EENS_8epilogue10collective18CollectiveEpilogueINS1J_23Sm100TmaWarpSpecializedILi4ELi2ELi32ELb1ELb0EEEJSH_NS5_IJNST_ISF_SB_EENST_INSA_ILi32EEESB_EEEEESI_SJ_SI_SJ_NS1J_6fusion15FusionCallbacksIS1N_NS1S_17LinearCombinationISI_fSI_fLNS_15FloatRoundStyleE2EEESH_S1R_JEEENS4_5SM1004TMEM4LOAD26SM100_TMEM_LOAD_32dp32b32xES1D_NS12_INS13_ILi2ELi4ELi3EEES16_NST_INS5_IJS17_S1P_EEENS5_IJS1P_SB_EEEEEEENS4_39AutoVectorizingCopyWithAssumedAlignmentILi128EEENS4_14SM90_TMA_STOREES26_S28_S28_EEEvvEEEEvNT_6ParamsE --------------------------
	.section	.text._ZN7cutlass13device_kernelINS_4gemm6kernel13GemmUniversalIN4cute5tupleIJiiiiEEENS1_10collective13CollectiveMmaINS1_35MainloopSm100TmaUmmaWarpSpecializedILi3ELi2ELi4ENS5_IJNS4_1CILi1EEENSA_ILi2EEESB_EEEEENS5_IJNSA_ILi128EEESF_NSA_ILi64EEEEEENS_6half_tENS5_IJlSB_lEEESI_NS5_IJSB_llEEENS4_8TiledMMAINS4_8MMA_AtomIJNS4_20SM100_MMA_F16BF16_SSISI_SI_fLi128ELi128ELNS4_4UMMA5MajorE0ELSP_1ELNSO_7ScaleInE0ELSQ_0EEEEEENS4_6LayoutINS5_IJSB_SB_SB_EEENS5_IJNSA_ILi0EEESV_SV_EEEEENS5_IJNS4_10UnderscoreESY_SY_EEEEENS4_23SM90_TMA_LOAD_MULTICASTENS4_14ComposedLayoutINS4_7SwizzleILi3ELi4ELi3EEENS4_18smem_ptr_flag_bitsILi16EEENST_INS5_IJNSA_ILi8EEESG_EEENS5_IJSG_SB_EEEEEEEvNS4_8identityENS4_13SM90_TMA_LOADENS12_IS14_S16_NST_INS5_IJSG_S17_EEENS5_IJSB_SG_EEEEEEEvS1C_EENS_8epilogue10collective18CollectiveEpilogueINS1J_23Sm100TmaWarpSpecializedILi4ELi2ELi32ELb1ELb0EEEJSH_NS5_IJNST_ISF_SB_EENST_INSA_ILi32EEESB_EEEEESI_SJ_SI_SJ_NS1J_6fusion15FusionCallbacksIS1N_NS1S_17LinearCombinationISI_fSI_fLNS_15FloatRoundStyleE2EEESH_S1R_JEEENS4_5SM1004TMEM4LOAD26SM100_TMEM_LOAD_32dp32b32xES1D_NS12_INS13_ILi2ELi4ELi3EEES16_NST_INS5_IJS17_S1P_EEENS5_IJS1P_SB_EEEEEEENS4_39AutoVectorizingCopyWithAssumedAlignmentILi128EEENS4_14SM90_TMA_STOREES26_S28_S28_EEEvvEEEEvNT_6ParamsE,"ax",@progbits
	.align	128
.text._ZN7cutlass13device_kernelINS_4gemm6kernel13GemmUniversalIN4cute5tupleIJiiiiEEENS1_10collective13CollectiveMmaINS1_35MainloopSm100TmaUmmaWarpSpecializedILi3ELi2ELi4ENS5_IJNS4_1CILi1EEENSA_ILi2EEESB_EEEEENS5_IJNSA_ILi128EEESF_NSA_ILi64EEEEEENS_6half_tENS5_IJlSB_lEEESI_NS5_IJSB_llEEENS4_8TiledMMAINS4_8MMA_AtomIJNS4_20SM100_MMA_F16BF16_SSISI_SI_fLi128ELi128ELNS4_4UMMA5MajorE0ELSP_1ELNSO_7ScaleInE0ELSQ_0EEEEEENS4_6LayoutINS5_IJSB_SB_SB_EEENS5_IJNSA_ILi0EEESV_SV_EEEEENS5_IJNS4_10UnderscoreESY_SY_EEEEENS4_23SM90_TMA_LOAD_MULTICASTENS4_14ComposedLayoutINS4_7SwizzleILi3ELi4ELi3EEENS4_18smem_ptr_flag_bitsILi16EEENST_INS5_IJNSA_ILi8EEESG_EEENS5_IJSG_SB_EEEEEEEvNS4_8identityENS4_13SM90_TMA_LOADENS12_IS14_S16_NST_INS5_IJSG_S17_EEENS5_IJSB_SG_EEEEEEEvS1C_EENS_8epilogue10collective18CollectiveEpilogueINS1J_23Sm100TmaWarpSpecializedILi4ELi2ELi32ELb1ELb0EEEJSH_NS5_IJNST_ISF_SB_EENST_INSA_ILi32EEESB_EEEEESI_SJ_SI_SJ_NS1J_6fusion15FusionCallbacksIS1N_NS1S_17LinearCombinationISI_fSI_fLNS_15FloatRoundStyleE2EEESH_S1R_JEEENS4_5SM1004TMEM4LOAD26SM100_TMEM_LOAD_32dp32b32xES1D_NS12_INS13_ILi2ELi4ELi3EEES16_NST_INS5_IJS17_S1P_EEENS5_IJS1P_SB_EEEEEEENS4_39AutoVectorizingCopyWithAssumedAlignmentILi128EEENS4_14SM90_TMA_STOREES26_S28_S28_EEEvvEEEEvNT_6ParamsE:
        .type           _ZN7cutlass13device_kernelINS_4gemm6kernel13GemmUniversalIN4cute5tupleIJiiiiEEENS1_10collective13CollectiveMmaINS1_35MainloopSm100TmaUmmaWarpSpecializedILi3ELi2ELi4ENS5_IJNS4_1CILi1EEENSA_ILi2EEESB_EEEEENS5_IJNSA_ILi128EEESF_NSA_ILi64EEEEEENS_6half_tENS5_IJlSB_lEEESI_NS5_IJSB_llEEENS4_8TiledMMAINS4_8MMA_AtomIJNS4_20SM100_MMA_F16BF16_SSISI_SI_fLi128ELi128ELNS4_4UMMA5MajorE0ELSP_1ELNSO_7ScaleInE0ELSQ_0EEEEEENS4_6LayoutINS5_IJSB_SB_SB_EEENS5_IJNSA_ILi0EEESV_SV_EEEEENS5_IJNS4_10UnderscoreESY_SY_EEEEENS4_23SM90_TMA_LOAD_MULTICASTENS4_14ComposedLayoutINS4_7SwizzleILi3ELi4ELi3EEENS4_18smem_ptr_flag_bitsILi16EEENST_INS5_IJNSA_ILi8EEESG_EEENS5_IJSG_SB_EEEEEEEvNS4_8identityENS4_13SM90_TMA_LOADENS12_IS14_S16_NST_INS5_IJSG_S17_EEENS5_IJSB_SG_EEEEEEEvS1C_EENS_8epilogue10collective18CollectiveEpilogueINS1J_23Sm100TmaWarpSpecializedILi4ELi2ELi32ELb1ELb0EEEJSH_NS5_IJNST_ISF_SB_EENST_INSA_ILi32EEESB_EEEEESI_SJ_SI_SJ_NS1J_6fusion15FusionCallbacksIS1N_NS1S_17LinearCombinationISI_fSI_fLNS_15FloatRoundStyleE2EEESH_S1R_JEEENS4_5SM1004TMEM4LOAD26SM100_TMEM_LOAD_32dp32b32xES1D_NS12_INS13_ILi2ELi4ELi3EEES16_NST_INS5_IJS17_S1P_EEENS5_IJS1P_SB_EEEEEEENS4_39AutoVectorizingCopyWithAssumedAlignmentILi128EEENS4_14SM90_TMA_STOREES26_S28_S28_EEEvvEEEEvNT_6ParamsE,@function
        .size           _ZN7cutlass13device_kernelINS_4gemm6kernel13GemmUniversalIN4cute5tupleIJiiiiEEENS1_10collective13CollectiveMmaINS1_35MainloopSm100TmaUmmaWarpSpecializedILi3ELi2ELi4ENS5_IJNS4_1CILi1EEENSA_ILi2EEESB_EEEEENS5_IJNSA_ILi128EEESF_NSA_ILi64EEEEEENS_6half_tENS5_IJlSB_lEEESI_NS5_IJSB_llEEENS4_8TiledMMAINS4_8MMA_AtomIJNS4_20SM100_MMA_F16BF16_SSISI_SI_fLi128ELi128ELNS4_4UMMA5MajorE0ELSP_1ELNSO_7ScaleInE0ELSQ_0EEEEEENS4_6LayoutINS5_IJSB_SB_SB_EEENS5_IJNSA_ILi0EEESV_SV_EEEEENS5_IJNS4_10UnderscoreESY_SY_EEEEENS4_23SM90_TMA_LOAD_MULTICASTENS4_14ComposedLayoutINS4_7SwizzleILi3ELi4ELi3EEENS4_18smem_ptr_flag_bitsILi16EEENST_INS5_IJNSA_ILi8EEESG_EEENS5_IJSG_SB_EEEEEEEvNS4_8identityENS4_13SM90_TMA_LOADENS12_IS14_S16_NST_INS5_IJSG_S17_EEENS5_IJSB_SG_EEEEEEEvS1C_EENS_8epilogue10collective18CollectiveEpilogueINS1J_23Sm100TmaWarpSpecializedILi4ELi2ELi32ELb1ELb0EEEJSH_NS5_IJNST_ISF_SB_EENST_INSA_ILi32EEESB_EEEEESI_SJ_SI_SJ_NS1J_6fusion15FusionCallbacksIS1N_NS1S_17LinearCombinationISI_fSI_fLNS_15FloatRoundStyleE2EEESH_S1R_JEEENS4_5SM1004TMEM4LOAD26SM100_TMEM_LOAD_32dp32b32xES1D_NS12_INS13_ILi2ELi4ELi3EEES16_NST_INS5_IJS17_S1P_EEENS5_IJS1P_SB_EEEEEEENS4_39AutoVectorizingCopyWithAssumedAlignmentILi128EEENS4_14SM90_TMA_STOREES26_S28_S28_EEEvvEEEEvNT_6ParamsE,(.L_x_180 - _ZN7cutlass13device_kernelINS_4gemm6kernel13GemmUniversalIN4cute5tupleIJiiiiEEENS1_10collective13CollectiveMmaINS1_35MainloopSm100TmaUmmaWarpSpecializedILi3ELi2ELi4ENS5_IJNS4_1CILi1EEENSA_ILi2EEESB_EEEEENS5_IJNSA_ILi128EEESF_NSA_ILi64EEEEEENS_6half_tENS5_IJlSB_lEEESI_NS5_IJSB_llEEENS4_8TiledMMAINS4_8MMA_AtomIJNS4_20SM100_MMA_F16BF16_SSISI_SI_fLi128ELi128ELNS4_4UMMA5MajorE0ELSP_1ELNSO_7ScaleInE0ELSQ_0EEEEEENS4_6LayoutINS5_IJSB_SB_SB_EEENS5_IJNSA_ILi0EEESV_SV_EEEEENS5_IJNS4_10UnderscoreESY_SY_EEEEENS4_23SM90_TMA_LOAD_MULTICASTENS4_14ComposedLayoutINS4_7SwizzleILi3ELi4ELi3EEENS4_18smem_ptr_flag_bitsILi16EEENST_INS5_IJNSA_ILi8EEESG_EEENS5_IJSG_SB_EEEEEEEvNS4_8identityENS4_13SM90_TMA_LOADENS12_IS14_S16_NST_INS5_IJSG_S17_EEENS5_IJSB_SG_EEEEEEEvS1C_EENS_8epilogue10collective18CollectiveEpilogueINS1J_23Sm100TmaWarpSpecializedILi4ELi2ELi32ELb1ELb0EEEJSH_NS5_IJNST_ISF_SB_EENST_INSA_ILi32EEESB_EEEEESI_SJ_SI_SJ_NS1J_6fusion15FusionCallbacksIS1N_NS1S_17LinearCombinationISI_fSI_fLNS_15FloatRoundStyleE2EEESH_S1R_JEEENS4_5SM1004TMEM4LOAD26SM100_TMEM_LOAD_32dp32b32xES1D_NS12_INS13_ILi2ELi4ELi3EEES16_NST_INS5_IJS17_S1P_EEENS5_IJS1P_SB_EEEEEEENS4_39AutoVectorizingCopyWithAssumedAlignmentILi128EEENS4_14SM90_TMA_STOREES26_S28_S28_EEEvvEEEEvNT_6ParamsE)
        .other          _ZN7cutlass13device_kernelINS_4gemm6kernel13GemmUniversalIN4cute5tupleIJiiiiEEENS1_10collective13CollectiveMmaINS1_35MainloopSm100TmaUmmaWarpSpecializedILi3ELi2ELi4ENS5_IJNS4_1CILi1EEENSA_ILi2EEESB_EEEEENS5_IJNSA_ILi128EEESF_NSA_ILi64EEEEEENS_6half_tENS5_IJlSB_lEEESI_NS5_IJSB_llEEENS4_8TiledMMAINS4_8MMA_AtomIJNS4_20SM100_MMA_F16BF16_SSISI_SI_fLi128ELi128ELNS4_4UMMA5MajorE0ELSP_1ELNSO_7ScaleInE0ELSQ_0EEEEEENS4_6LayoutINS5_IJSB_SB_SB_EEENS5_IJNSA_ILi0EEESV_SV_EEEEENS5_IJNS4_10UnderscoreESY_SY_EEEEENS4_23SM90_TMA_LOAD_MULTICASTENS4_14ComposedLayoutINS4_7SwizzleILi3ELi4ELi3EEENS4_18smem_ptr_flag_bitsILi16EEENST_INS5_IJNSA_ILi8EEESG_EEENS5_IJSG_SB_EEEEEEEvNS4_8identityENS4_13SM90_TMA_LOADENS12_IS14_S16_NST_INS5_IJSG_S17_EEENS5_IJSB_SG_EEEEEEEvS1C_EENS_8epilogue10collective18CollectiveEpilogueINS1J_23Sm100TmaWarpSpecializedILi4ELi2ELi32ELb1ELb0EEEJSH_NS5_IJNST_ISF_SB_EENST_INSA_ILi32EEESB_EEEEESI_SJ_SI_SJ_NS1J_6fusion15FusionCallbacksIS1N_NS1S_17LinearCombinationISI_fSI_fLNS_15FloatRoundStyleE2EEESH_S1R_JEEENS4_5SM1004TMEM4LOAD26SM100_TMEM_LOAD_32dp32b32xES1D_NS12_INS13_ILi2ELi4ELi3EEES16_NST_INS5_IJS17_S1P_EEENS5_IJS1P_SB_EEEEEEENS4_39AutoVectorizingCopyWithAssumedAlignmentILi128EEENS4_14SM90_TMA_STOREES26_S28_S28_EEEvvEEEEvNT_6ParamsE,@"STO_CUDA_ENTRY STV_DEFAULT"
_ZN7cutlass13device_kernelINS_4gemm6kernel13GemmUniversalIN4cute5tupleIJiiiiEEENS1_10collective13CollectiveMmaINS1_35MainloopSm100TmaUmmaWarpSpecializedILi3ELi2ELi4ENS5_IJNS4_1CILi1EEENSA_ILi2EEESB_EEEEENS5_IJNSA_ILi128EEESF_NSA_ILi64EEEEEENS_6half_tENS5_IJlSB_lEEESI_NS5_IJSB_llEEENS4_8TiledMMAINS4_8MMA_AtomIJNS4_20SM100_MMA_F16BF16_SSISI_SI_fLi128ELi128ELNS4_4UMMA5MajorE0ELSP_1ELNSO_7ScaleInE0ELSQ_0EEEEEENS4_6LayoutINS5_IJSB_SB_SB_EEENS5_IJNSA_ILi0EEESV_SV_EEEEENS5_IJNS4_10UnderscoreESY_SY_EEEEENS4_23SM90_TMA_LOAD_MULTICASTENS4_14ComposedLayoutINS4_7SwizzleILi3ELi4ELi3EEENS4_18smem_ptr_flag_bitsILi16EEENST_INS5_IJNSA_ILi8EEESG_EEENS5_IJSG_SB_EEEEEEEvNS4_8identityENS4_13SM90_TMA_LOADENS12_IS14_S16_NST_INS5_IJSG_S17_EEENS5_IJSB_SG_EEEEEEEvS1C_EENS_8epilogue10collective18CollectiveEpilogueINS1J_23Sm100TmaWarpSpecializedILi4ELi2ELi32ELb1ELb0EEEJSH_NS5_IJNST_ISF_SB_EENST_INSA_ILi32EEESB_EEEEESI_SJ_SI_SJ_NS1J_6fusion15FusionCallbacksIS1N_NS1S_17LinearCombinationISI_fSI_fLNS_15FloatRoundStyleE2EEESH_S1R_JEEENS4_5SM1004TMEM4LOAD26SM100_TMEM_LOAD_32dp32b32xES1D_NS12_INS13_ILi2ELi4ELi3EEES16_NST_INS5_IJS17_S1P_EEENS5_IJS1P_SB_EEEEEEENS4_39AutoVectorizingCopyWithAssumedAlignmentILi128EEENS4_14SM90_TMA_STOREES26_S28_S28_EEEvvEEEEvNT_6ParamsE:
[----:B------:R-:W1:Y:S01]  /*0000*/  LDC R1, c[0x0][0x37c] ;  /* 0x0000df00ff017b82 */ /* 0x000e620000000800 */
[----:B------:R-:W2:Y:S01]  /*0010*/  S2R R94, SR_TID.X ;  /* 0x00000000005e7919 */ /* 0x000ea20000002100 */
[----:B------:R-:W3:Y:S01]  /*0020*/  LDCU.64 UR8, c[0x0][0x890] ;  /* 0x00011200ff0877ac */ /* 0x000ee20008000a00 */
[----:B------:R-:W-:Y:S02]  /*0030*/  PRMT R80, RZ, 0x7610, R80 ;  /* 0x00007610ff507816 */ /* 0x000fe40000000050 */
[----:B------:R-:W-:Y:S01]  /*0040*/  ELECT P3, URZ, PT ;  /* 0x0000000000ff782f */ /* 0x000fe20003860000 */
[----:B---3--:R-:W-:-:S04]  /*0050*/  UISETP.NE.U32.AND UP0, UPT, UR8, URZ, UPT ;  /* 0x000000ff0800728c */ /* 0x008fc8000bf05070 */
[----:B------:R-:W-:Y:S01]  /*0060*/  UISETP.NE.AND.EX UP0, UPT, UR9, URZ, UPT, UP0 ;  /* 0x000000ff0900728c */ /* 0x000fe2000bf05300 */
[----:B--2---:R-:W-:-:S05]  /*0070*/  SHF.R.U32.HI R81, RZ, 0x5, R94 ;  /* 0x00000005ff517819 */ /* 0x004fca000001165e */
[----:B------:R-:W2:Y:S02]  /*0080*/  SHFL.IDX PT, R0, R81, RZ, 0x1f ;  /* 0x00001fff51007589 */ /* 0x000ea400000e0000 */
[----:B--2---:R-:W-:Y:S01]  /*0090*/  R2UR UR17, R0 ;  /* 0x00000000001172ca */ /* 0x004fe200000e0000 */
[----:B-1----:R-:W-:-:S14]  /*00a0*/  BRA.U UP0, `(.L_x_0) ;  /* 0x0000000100307547 */ /* 0x002fdc000b800000 */
[----:B------:R-:W1:Y:S02]  /*00b0*/  LDCU.64 UR4, c[0x0][0x888] ;  /* 0x00011100ff0477ac */ /* 0x000e640008000a00 */
[----:B-1----:R-:W-:-:S04]  /*00c0*/  UISETP.NE.U32.AND UP0, UPT, UR4, URZ, UPT ;  /* 0x000000ff0400728c */ /* 0x002fc8000bf05070 */
[----:B------:R-:W-:-:S09]  /*00d0*/  UISETP.NE.AND.EX UP0, UPT, UR5, URZ, UPT, UP0 ;  /* 0x000000ff0500728c */ /* 0x000fd2000bf05300 */
[----:B------:R-:W-:Y:S05]  /*00e0*/  BRA.U !UP0, `(.L_x_1) ;  /* 0x0000000108147547 */ /* 0x000fea000b800000 */
[----:B------:R-:W1:Y:S01]  /*00f0*/  LDC.64 R2, c[0x0][0x888] ;  /* 0x00022200ff027b82 */ /* 0x000e620000000a00 */
[----:B------:R-:W1:Y:S02]  /*0100*/  LDCU.64 UR4, c[0x0][0x358] ;  /* 0x00006b00ff0477ac */ /* 0x000e640008000a00 */
[----:B-1----:R1:W5:Y:S01]  /*0110*/  LDG.E R41, desc[UR4][R2.64] ;  /* 0x0000000402297981 */ /* 0x002362000c1e1900 */
[----:B------:R-:W-:Y:S01]  /*0120*/  HFMA2 R80, -RZ, RZ, 0, 5.9604644775390625e-08 ;  /* 0x00000001ff507431 */ /* 0x000fe200000001ff */
[----:B------:R-:W-:Y:S05]  /*0130*/  BRA `(.L_x_0) ;  /* 0x00000000000c7947 */ /* 0x000fea0003800000 */
.L_x_1:
[----:B------:R-:W1:Y:S01]  /*0140*/  LDCU UR4, c[0x0][0x880] ;  /* 0x00011000ff0477ac */ /* 0x000e620008000800 */
[----:B------:R-:W-:Y:S01]  /*0150*/  HFMA2 R80, -RZ, RZ, 0, 5.9604644775390625e-08 ;  /* 0x00000001ff507431 */ /* 0x000fe200000001ff */
[----:B-1----:R-:W-:-:S07]  /*0160*/  MOV R41, UR4 ;  /* 0x0000000400297c02 */ /* 0x002fce0008000f00 */
.L_x_0:
[----:B------:R-:W2:Y:S02]  /*0170*/  LDCU.64 UR4, c[0x0][0x8b0] ;  /* 0x00011600ff0477ac */ /* 0x000ea40008000a00 */
[----:B--2---:R-:W-:-:S04]  /*0180*/  UISETP.NE.U32.AND UP0, UPT, UR4, URZ, UPT ;  /* 0x000000ff0400728c */ /* 0x004fc8000bf05070 */
[----:B------:R-:W-:-:S09]  /*0190*/  UISETP.NE.AND.EX UP0, UPT, UR5, URZ, UPT, UP0 ;  /* 0x000000ff0500728c */ /* 0x000fd2000bf05300 */
[----:B------:R-:W-:Y:S05]  /*01a0*/  BRA.U UP0, `(.L_x_2) ;  /* 0x0000000100287547 */ /* 0x000fea000b800000 */
[----:B------:R-:W2:Y:S02]  /*01b0*/  LDCU.64 UR4, c[0x0][0x8a8] ;  /* 0x00011500ff0477ac */ /* 0x000ea40008000a00 */
[----:B--2---:R-:W-:-:S04]  /*01c0*/  UISETP.NE.U32.AND UP0, UPT, UR4, URZ, UPT ;  /* 0x000000ff0400728c */ /* 0x004fc8000bf05070 */
[----:B------:R-:W-:-:S09]  /*01d0*/  UISETP.NE.AND.EX UP0, UPT, UR5, URZ, UPT, UP0 ;  /* 0x000000ff0500728c */ /* 0x000fd2000bf05300 */
[----:B------:R-:W-:Y:S05]  /*01e0*/  BRA.U !UP0, `(.L_x_3) ;  /* 0x0000000108107547 */ /* 0x000fea000b800000 */
[----:B------:R-:W2:Y:S01]  /*01f0*/  LDC.64 R38, c[0x0][0x8a8] ;  /* 0x00022a00ff267b82 */ /* 0x000ea20000000a00 */
[----:B------:R-:W2:Y:S02]  /*0200*/  LDCU.64 UR4, c[0x0][0x358] ;  /* 0x00006b00ff0477ac */ /* 0x000ea40008000a00 */
[----:B--2---:R2:W5:Y:S01]  /*0210*/  LDG.E R38, desc[UR4][R38.64] ;  /* 0x0000000426267981 */ /* 0x004562000c1e1900 */
[----:B------:R-:W-:Y:S05]  /*0220*/  BRA `(.L_x_2) ;  /* 0x0000000000087947 */ /* 0x000fea0003800000 */
.L_x_3:
[----:B------:R-:W2:Y:S02]  /*0230*/  LDCU UR4, c[0x0][0x8a0] ;  /* 0x00011400ff0477ac */ /* 0x000ea40008000800 */
[----:B--2---:R-:W-:Y:S02]  /*0240*/  MOV R38, UR4 ;  /* 0x0000000400267c02 */ /* 0x004fe40008000f00 */
.L_x_2:
[----:B------:R-:W-:Y:S01]  /*0250*/  IMAD.U32 R0, RZ, RZ, UR17 ;  /* 0x00000011ff007e24 */ /* 0x000fe2000f8e00ff */
[----:B------:R-:W-:Y:S04]  /*0260*/  BSSY.RECONVERGENT B0, `(.L_x_4) ;  /* 0x000000c000007945 */ /* 0x000fe80003800200 */
[C---:B------:R-:W-:Y:S02]  /*0270*/  ISETP.NE.OR P1, PT, R0.reuse, 0x1, !P3 ;  /* 0x000000010000780c */ /* 0x040fe40005f25670 */
[----:B------:R-:W-:-:S11]  /*0280*/  ISETP.NE.OR P0, PT, R0, 0x3, !P3 ;  /* 0x000000030000780c */ /* 0x000fd60005f05670 */
[----:B------:R-:W-:Y:S05]  /*0290*/  @P1 BRA `(.L_x_5) ;  /* 0x0000000000201947 */ /* 0x000fea0003800000 */
[----:B------:R-:W3:Y:S02]  /*02a0*/  LDCU.64 UR4, c[0x0][0x348] ;  /* 0x00006900ff0477ac */ /* 0x000ee40008000a00 */
[----:B---3--:R-:W-:Y:S02]  /*02b0*/  UIADD3 UR6, UP1, UPT, UR4, 0x80, URZ ;  /* 0x0000008004067890 */ /* 0x008fe4000ff3e0ff */
[----:B------:R-:W-:Y:S02]  /*02c0*/  UIADD3 UR4, UP0, UPT, UR4, 0x180, URZ ;  /* 0x0000018004047890 */ /* 0x000fe4000ff1e0ff */
[----:B------:R-:W-:Y:S02]  /*02d0*/  UIADD3.X UR7, UPT, UPT, URZ, UR5, URZ, UP1, !UPT ;  /* 0x00000005ff077290 */ /* 0x000fe40008ffe4ff */
[----:B------:R-:W-:-:S07]  /*02e0*/  UIADD3.X UR5, UPT, UPT, URZ, UR5, URZ, UP0, !UPT ;  /* 0x00000005ff057290 */ /* 0x000fce00087fe4ff */
[----:B------:R3:W-:Y:S02]  /*02f0*/  UTMACCTL.PF [UR6] ;  /* 0x00000000060079b9 */ /* 0x0007e40008040000 */
[----:B------:R3:W-:Y:S02]  /*0300*/  UTMACCTL.PF [UR4] ;  /* 0x00000000040079b9 */ /* 0x0007e40008040000 */
[----:B---3--:R-:W-:Y:S01]  /*0310*/  NOP ;  /* 0x0000000000007918 */ /* 0x008fe20000000000 */
.L_x_5:
[----:B------:R-:W-:Y:S05]  /*0320*/  BSYNC.RECONVERGENT B0 ;  /* 0x0000000000007941 */ /* 0x000fea0003800200 */
.L_x_4:
[----:B------:R-:W-:Y:S04]  /*0330*/  BSSY.RECONVERGENT B0, `(.L_x_6) ;  /* 0x000000a000007945 */ /* 0x000fe80003800200 */
        /* <DEDUP_REMOVED lines=9> */
.L_x_7:
[----:B------:R-:W-:Y:S05]  /*03d0*/  BSYNC.RECONVERGENT B0 ;  /* 0x0000000000007941 */ /* 0x000fea0003800200 */
.L_x_6:
[----:B------:R-:W3:Y:S01]  /*03e0*/  LDCU.64 UR4, c[0x0][0x888] ;  /* 0x00011100ff0477ac */ /* 0x000ee20008000a00 */
[----:B------:R-:W-:Y:S02]  /*03f0*/  UISETP.EQ.U32.AND UP1, UPT, UR8, URZ, UPT ;  /* 0x000000ff0800728c */ /* 0x000fe4000bf22070 */
[----:B------:R-:W-:Y:S02]  /*0400*/  UPLOP3.LUT UP3, UPT, UPT, UPT, UPT, 0x80, 0x8 ;  /* 0x000000000008789c */ /* 0x000fe40003f6f070 */
[----:B---3--:R-:W-:-:S04]  /*0410*/  UISETP.NE.U32.AND UP0, UPT, UR4, URZ, UPT ;  /* 0x000000ff0400728c */ /* 0x008fc8000bf05070 */
[----:B------:R-:W-:-:S04]  /*0420*/  UISETP.NE.AND.EX UP0, UPT, UR5, URZ, UPT, UP0 ;  /* 0x000000ff0500728c */ /* 0x000fc8000bf05300 */
[----:B------:R-:W-:-:S04]  /*0430*/  UISETP.EQ.OR.EX UP2, UPT, UR9, URZ, !UP0, UP1 ;  /* 0x000000ff0900728c */ /* 0x000fc8000c742710 */
[----:B------:R-:W-:-:S06]  /*0440*/  UP2UR UR4, UPR, URZ, 0x4 ;  /* 0x00000004ff047883 */ /* 0x000fcc0008000000 */
[----:B------:R-:W-:Y:S01]  /*0450*/  MOV R83, UR4 ;  /* 0x0000000400537c02 */ /* 0x000fe20008000f00 */
[----:B------:R-:W-:Y:S06]  /*0460*/  BRA.U !UP2, `(.L_x_8) ;  /* 0x000000010a207547 */ /* 0x000fec000b800000 */
[----:B------:R-:W-:Y:S01]  /*0470*/  UISETP.NE.U32.AND UP1, UPT, UR8, URZ, UPT ;  /* 0x000000ff0800728c */ /* 0x000fe2000bf25070 */
[----:B-----5:R-:W-:Y:S01]  /*0480*/  FSETP.NEU.AND P0, PT, R41, RZ, PT ;  /* 0x000000ff2900720b */ /* 0x020fe20003f0d000 */
[----:B------:R-:W-:Y:S02]  /*0490*/  USEL UR4, URZ, 0xffffffff, UP0 ;  /* 0xffffffffff047887 */ /* 0x000fe40008000000 */
[----:B------:R-:W-:-:S10]  /*04a0*/  UISETP.NE.AND.EX UP1, UPT, UR9, URZ, UPT, UP1 ;  /* 0x000000ff0900728c */ /* 0x000fd4000bf25310 */
[----:B------:R-:W-:Y:S01]  /*04b0*/  VOTEU.ANY UP0, P0 ;  /* 0x0000000000ff7886 */ /* 0x000fe20000000100 */
[----:B------:R-:W-:-:S04]  /*04c0*/  @!UP1 USEL UR4, URZ, 0xffffffff, UP0 ;  /* 0xffffffffff049887 */ /* 0x000fc80008000000 */
[----:B------:R-:W-:-:S04]  /*04d0*/  ULOP3.LUT UR4, UR4, 0x1, URZ, 0xc0, !UPT ;  /* 0x0000000104047892 */ /* 0x000fc8000f8ec0ff */
[----:B------:R-:W-:-:S11]  /*04e0*/  UISETP.NE.U32.AND UP3, UPT, UR4, 0x1, UPT ;  /* 0x000000010400788c */ /* 0x000fd6000bf65070 */
.L_x_8:
[----:B-1----:R-:W1:Y:S01]  /*04f0*/  SHFL.IDX PT, R2, R81, RZ, 0x1f ;  /* 0x00001fff51027589 */ /* 0x002e6200000e0000 */
[----:B------:R-:W-:-:S04]  /*0500*/  UISETP.NE.AND UP0, UPT, UR17, 0x2, UPT ;  /* 0x000000021100788c */ /* 0x000fc8000bf05270 */
[----:B------:R-:W-:Y:S01]  /*0510*/  USEL UR45, URZ, 0x1, UP0 ;  /* 0x00000001ff2d7887 */ /* 0x000fe20008000000 */
[----:B-1----:R-:W-:-:S13]  /*0520*/  ISETP.NE.AND P0, PT, R2, RZ, PT ;  /* 0x000000ff0200720c */ /* 0x002fda0003f05270 */
[----:B------:R-:W-:Y:S05]  /*0530*/  @P0 BRA `(.L_x_9) ;  /* 0x0000000000500947 */ /* 0x000fea0003800000 */
[----:B------:R-:W1:Y:S01]  /*0540*/  S2UR UR4, SR_CgaCtaId ;  /* 0x00000000000479c3 */ /* 0x000e620000008800 */
[----:B------:R-:W-:Y:S01]  /*0550*/  UMOV UR5, 0x400 ;  /* 0x0000040000057882 */ /* 0x000fe20000000000 */
[----:B------:R-:W-:Y:S01]  /*0560*/  UMOV UR8, 0x1 ;  /* 0x0000000100087882 */ /* 0x000fe20000000000 */
[----:B------:R-:W-:Y:S01]  /*0570*/  UMOV UR6, 0x2 ;  /* 0x0000000200067882 */ /* 0x000fe20000000000 */
[----:B------:R-:W-:-:S04]  /*0580*/  UIADD3 UR8, UPT, UPT, -UR8, 0x100000, URZ ;  /* 0x0010000008087890 */ /* 0x000fc8000fffe1ff */
[----:B------:R-:W-:Y:S02]  /*0590*/  USHF.L.U32 UR9, UR8, 0xb, URZ ;  /* 0x0000000b08097899 */ /* 0x000fe400080006ff */
[----:B------:R-:W-:Y:S02]  /*05a0*/  USHF.L.U32 UR8, UR8, 0x1, URZ ;  /* 0x0000000108087899 */ /* 0x000fe400080006ff */
[----:B------:R-:W-:-:S04]  /*05b0*/  UIADD3 UR6, UPT, UPT, -UR6, 0x100000, URZ ;  /* 0x0010000006067890 */ /* 0x000fc8000fffe1ff */
[----:B------:R-:W-:Y:S02]  /*05c0*/  USHF.L.U32 UR7, UR6, 0xb, URZ ;  /* 0x0000000b06077899 */ /* 0x000fe400080006ff */
[----:B------:R-:W-:Y:S01]  /*05d0*/  USHF.L.U32 UR6, UR6, 0x1, URZ ;  /* 0x0000000106067899 */ /* 0x000fe200080006ff */
[----:B------:R-:W-:Y:S01]  /*05e0*/  ELECT P0, URZ, PT ;  /* 0x0000000000ff782f */ /* 0x000fe20003800000 */
[----:B-1----:R-:W-:Y:S01]  /*05f0*/  ULEA UR4, UR4, UR5, 0x18 ;  /* 0x0000000504047291 */ /* 0x002fe2000f8ec0ff */
[----:B------:R-:W1:Y:S11]  /*0600*/  FENCE.VIEW.ASYNC.S ;  /* 0x00000000000073c6 */ /* 0x000e760000000000 */
[----:B-1----:R1:W3:Y:S01]  /*0610*/  SYNCS.EXCH.64 URZ, [UR4], UR8 ;  /* 0x0000000804ff75b2 */ /* 0x0022e20008000100 */
[----:B------:R1:W4:Y:S01]  /*0620*/  SYNCS.EXCH.64 URZ, [UR4+0x18], UR6 ;  /* 0x0000180604ff75b2 */ /* 0x0003220008000100 */
[----:B------:R1:W1:Y:S01]  /*0630*/  SYNCS.EXCH.64 URZ, [UR4+0x8], UR8 ;  /* 0x0000080804ff75b2 */ /* 0x0002620008000100 */
[----:B------:R1:W1:Y:S01]  /*0640*/  SYNCS.EXCH.64 URZ, [UR4+0x20], UR6 ;  /* 0x0000200604ff75b2 */ /* 0x0002620008000100 */
[----:B------:R1:W1:Y:S01]  /*0650*/  SYNCS.EXCH.64 URZ, [UR4+0x10], UR8 ;  /* 0x0000100804ff75b2 */ /* 0x0002620008000100 */
[----:B------:R1:W1:Y:S01]  /*0660*/  SYNCS.EXCH.64 URZ, [UR4+0x28], UR6 ;  /* 0x0000280604ff75b2 */ /* 0x0002620008000100 */
[----:B------:R-:W-:Y:S01]  /*0670*/  NOP ;  /* 0x0000000000007918 */ /* 0x000fe20000000000 */
.L_x_9:
[----:B------:R-:W2:Y:S01]  /*0680*/  SHFL.IDX PT, R2, R81, RZ, 0x1f ;  /* 0x00001fff51027589 */ /* 0x000ea200000e0000 */
[----:B------:R-:W-:Y:S01]  /*0690*/  NOP ;  /* 0x0000000000007918 */ /* 0x000fe20000000000 */
[----:B--2---:R-:W-:-:S13]  /*06a0*/  ISETP.NE.AND P0, PT, R2, 0x1, PT ;  /* 0x000000010200780c */ /* 0x004fda0003f05270 */
[----:B------:R-:W-:Y:S05]  /*06b0*/  @P0 BRA `(.L_x_10) ;  /* 0x0000000000580947 */ /* 0x000fea0003800000 */
[----:B-1----:R-:W1:Y:S01]  /*06c0*/  S2UR UR4, SR_CgaCtaId ;  /* 0x00000000000479c3 */ /* 0x002e620000008800 */
        /* <DEDUP_REMOVED lines=12> */
[----:B-1----:R2:W1:Y:S01]  /*0790*/  SYNCS.EXCH.64 URZ, [UR4+0x30], UR8 ;  /* 0x0000300804ff75b2 */ /* 0x0024620008000100 */
[----:B------:R2:W1:Y:S01]  /*07a0*/  SYNCS.EXCH.64 URZ, [UR4+0x50], UR6 ;  /* 0x0000500604ff75b2 */ /* 0x0004620008000100 */
[----:B------:R2:W1:Y:S01]  /*07b0*/  SYNCS.EXCH.64 URZ, [UR4+0x38], UR8 ;  /* 0x0000380804ff75b2 */ /* 0x0004620008000100 */
[----:B------:R2:W1:Y:S01]  /*07c0*/  SYNCS.EXCH.64 URZ, [UR4+0x58], UR6 ;  /* 0x0000580604ff75b2 */ /* 0x0004620008000100 */
[----:B------:R2:W1:Y:S01]  /*07d0*/  SYNCS.EXCH.64 URZ, [UR4+0x40], UR8 ;  /* 0x0000400804ff75b2 */ /* 0x0004620008000100 */
[----:B------:R2:W1:Y:S01]  /*07e0*/  SYNCS.EXCH.64 URZ, [UR4+0x60], UR6 ;  /* 0x0000600604ff75b2 */ /* 0x0004620008000100 */
[----:B------:R2:W1:Y:S01]  /*07f0*/  SYNCS.EXCH.64 URZ, [UR4+0x48], UR8 ;  /* 0x0000480804ff75b2 */ /* 0x0004620008000100 */
[----:B------:R2:W1:Y:S02]  /*0800*/  SYNCS.EXCH.64 URZ, [UR4+0x68], UR6 ;  /* 0x0000680604ff75b2 */ /* 0x0004640008000100 */
[----:B--2---:R-:W-:Y:S01]  /*0810*/  NOP ;  /* 0x0000000000007918 */ /* 0x004fe20000000000 */
.L_x_10:
[----:B------:R-:W2:Y:S01]  /*0820*/  SHFL.IDX PT, R2, R81, RZ, 0x1f ;  /* 0x00001fff51027589 */ /* 0x000ea200000e0000 */
[----:B------:R-:W-:Y:S01]  /*0830*/  NOP ;  /* 0x0000000000007918 */ /* 0x000fe20000000000 */
[----:B--2---:R-:W-:-:S13]  /*0840*/  ISETP.NE.AND P0, PT, R2, 0x3, PT ;  /* 0x000000030200780c */ /* 0x004fda0003f05270 */
[----:B------:R-:W-:Y:S05]  /*0850*/  @P0 BRA `(.L_x_11) ;  /* 0x0000000000300947 */ /* 0x000fea0003800000 */
[----:B-1----:R-:W1:Y:S01]  /*0860*/  S2UR UR6, SR_CgaCtaId ;  /* 0x00000000000679c3 */ /* 0x002e620000008800 */
[----:B------:R-:W-:Y:S01]  /*0870*/  UMOV UR4, 0x400 ;  /* 0x0000040000047882 */ /* 0x000fe20000000000 */
[----:B------:R-:W-:Y:S01]  /*0880*/  UMOV UR5, 0x20 ;  /* 0x0000002000057882 */ /* 0x000fe20000000000 */
[----:B------:R-:W-:Y:S01]  /*0890*/  ELECT P0, URZ, PT ;  /* 0x0000000000ff782f */ /* 0x000fe20003800000 */
[----:B-1----:R-:W-:Y:S02]  /*08a0*/  ULEA UR6, UR6, UR4, 0x18 ;  /* 0x0000000406067291 */ /* 0x002fe4000f8ec0ff */
[----:B------:R-:W-:-:S04]  /*08b0*/  UIADD3 UR4, UPT, UPT, -UR5, 0x100000, URZ ;  /* 0x0010000005047890 */ /* 0x000fc8000fffe1ff */
[----:B------:R-:W-:Y:S02]  /*08c0*/  USHF.L.U32 UR5, UR4, 0xb, URZ ;  /* 0x0000000b04057899 */ /* 0x000fe400080006ff */
[----:B------:R-:W-:Y:S01]  /*08d0*/  USHF.L.U32 UR4, UR4, 0x1, URZ ;  /* 0x0000000104047899 */ /* 0x000fe200080006ff */
[----:B------:R-:W1:Y:S11]  /*08e0*/  FENCE.VIEW.ASYNC.S ;  /* 0x00000000000073c6 */ /* 0x000e760000000000 */
[----:B-1----:R2:W1:Y:S01]  /*08f0*/  SYNCS.EXCH.64 URZ, [UR6+0x70], UR4 ;  /* 0x0000700406ff75b2 */ /* 0x0024620008000100 */
[----:B------:R2:W1:Y:S02]  /*0900*/  SYNCS.EXCH.64 URZ, [UR6+0x78], UR4 ;  /* 0x0000780406ff75b2 */ /* 0x0004640008000100 */
[----:B--2---:R-:W-:Y:S01]  /*0910*/  NOP ;  /* 0x0000000000007918 */ /* 0x004fe20000000000 */
.L_x_11:
[----:B------:R-:W2:Y:S01]  /*0920*/  SHFL.IDX PT, R2, R81, RZ, 0x1f ;  /* 0x00001fff51027589 */ /* 0x000ea200000e0000 */
[----:B------:R-:W-:Y:S01]  /*0930*/  NOP ;  /* 0x0000000000007918 */ /* 0x000fe20000000000 */
[----:B--2---:R-:W-:-:S13]  /*0940*/  ISETP.NE.AND P0, PT, R2, 0x4, PT ;  /* 0x000000040200780c */ /* 0x004fda0003f05270 */
[----:B------:R-:W-:Y:S05]  /*0950*/  @P0 BRA `(.L_x_12) ;  /* 0x00000000004c0947 */ /* 0x000fea0003800000 */
[----:B-1----:R-:W1:Y:S01]  /*0960*/  S2UR UR6, SR_CgaCtaId ;  /* 0x00000000000679c3 */ /* 0x002e620000008800 */
[----:B------:R-:W-:Y:S01]  /*0970*/  UMOV UR4, 0x1e0 ;  /* 0x000001e000047882 */ /* 0x000fe20000000000 */
[----:B------:R-:W-:Y:S01]  /*0980*/  UMOV UR5, 0x400 ;  /* 0x0000040000057882 */ /* 0x000fe20000000000 */
[----:B------:R-:W-:Y:S01]  /*0990*/  USEL UR4, UR4, 0x1a0, UP3 ;  /* 0x000001a004047887 */ /* 0x000fe20009800000 */
[----:B------:R-:W-:Y:S01]  /*09a0*/  UMOV UR8, 0x1 ;  /* 0x0000000100087882 */ /* 0x000fe20000000000 */
[----:B------:R-:W-:Y:S01]  /*09b0*/  ELECT P0, URZ, PT ;  /* 0x0000000000ff782f */ /* 0x000fe20003800000 */
[----:B------:R-:W-:-:S04]  /*09c0*/  UIADD3 UR8, UPT, UPT, -UR8, 0x100000, URZ ;  /* 0x0010000008087890 */ /* 0x000fc8000fffe1ff */
[----:B------:R-:W-:Y:S02]  /*09d0*/  USHF.L.U32 UR9, UR8, 0xb, URZ ;  /* 0x0000000b08097899 */ /* 0x000fe400080006ff */
[----:B------:R-:W-:Y:S02]  /*09e0*/  USHF.L.U32 UR8, UR8, 0x1, URZ ;  /* 0x0000000108087899 */ /* 0x000fe400080006ff */
[----:B-1----:R-:W-:Y:S02]  /*09f0*/  ULEA UR6, UR6, UR5, 0x18 ;  /* 0x0000000506067291 */ /* 0x002fe4000f8ec0ff */
[----:B------:R-:W-:-:S04]  /*0a00*/  UIADD3 UR4, UPT, UPT, -UR4, 0x100000, URZ ;  /* 0x0010000004047890 */ /* 0x000fc8000fffe1ff */
[----:B------:R-:W-:Y:S02]  /*0a10*/  USHF.L.U32 UR5, UR4, 0xb, URZ ;  /* 0x0000000b04057899 */ /* 0x000fe400080006ff */
[----:B------:R-:W-:Y:S01]  /*0a20*/  USHF.L.U32 UR4, UR4, 0x1, URZ ;  /* 0x0000000104047899 */ /* 0x000fe200080006ff */
[----:B------:R-:W1:Y:S03]  /*0a30*/  FENCE.VIEW.ASYNC.S ;  /* 0x00000000000073c6 */ /* 0x000e660000000000 */
[----:B-1----:R2:W1:Y:S08]  /*0a40*/  SYNCS.EXCH.64 URZ, [UR6+0x80], UR8 ;  /* 0x0000800806ff75b2 */ /* 0x0024700008000100 */
[----:B------:R2:W1:Y:S01]  /*0a50*/  SYNCS.EXCH.64 URZ, [UR6+0x90], UR4 ;  /* 0x0000900406ff75b2 */ /* 0x0004620008000100 */
[----:B------:R2:W1:Y:S01]  /*0a60*/  SYNCS.EXCH.64 URZ, [UR6+0x88], UR8 ;  /* 0x0000880806ff75b2 */ /* 0x0004620008000100 */
[----:B------:R2:W1:Y:S02]  /*0a70*/  SYNCS.EXCH.64 URZ, [UR6+0x98], UR4 ;  /* 0x0000980406ff75b2 */ /* 0x0004640008000100 */
[----:B--2---:R-:W-:Y:S01]  /*0a80*/  NOP ;  /* 0x0000000000007918 */ /* 0x004fe20000000000 */
.L_x_12:
        /* <DEDUP_REMOVED lines=26> */
.L_x_13:
[----:B------:R-:W2:Y:S01]  /*0c30*/  SHFL.IDX PT, R2, R81, RZ, 0x1f ;  /* 0x00001fff51027589 */ /* 0x000ea200000e0000 */
[----:B------:R-:W1:Y:S01]  /*0c40*/  S2UR UR47, SR_CgaCtaId ;  /* 0x00000000002f79c3 */ /* 0x000e620000008800 */
[----:B------:R-:W-:Y:S01]  /*0c50*/  NOP ;  /* 0x0000000000007918 */ /* 0x000fe20000000000 */
[----:B--2---:R-:W-:-:S13]  /*0c60*/  ISETP.NE.AND P0, PT, R2, 0x3, PT ;  /* 0x000000030200780c */ /* 0x004fda0003f05270 */
[----:B-1----:R-:W-:Y:S05]  /*0c70*/  @P0 BRA `(.L_x_14) ;  /* 0x0000000000340947 */ /* 0x002fea0003800000 */
[----:B------:R-:W-:Y:S01]  /*0c80*/  UMOV UR4, 0x400 ;  /* 0x0000040000047882 */ /* 0x000fe20000000000 */
[----:B------:R-:W-:Y:S01]  /*0c90*/  UMOV UR6, 0x20 ;  /* 0x0000002000067882 */ /* 0x000fe20000000000 */
[----:B------:R-:W-:Y:S02]  /*0ca0*/  ULEA UR4, UR47, UR4, 0x18 ;  /* 0x000000042f047291 */ /* 0x000fe4000f8ec0ff */
[----:B------:R-:W-:-:S04]  /*0cb0*/  UIADD3 UR6, UPT, UPT, -UR6, 0x100000, URZ ;  /* 0x0010000006067890 */ /* 0x000fc8000fffe1ff */
[----:B------:R-:W-:Y:S02]  /*0cc0*/  USHF.L.U32 UR7, UR6, 0xb, URZ ;  /* 0x0000000b06077899 */ /* 0x000fe400080006ff */
[----:B------:R-:W-:Y:S01]  /*0cd0*/  USHF.L.U32 UR6, UR6, 0x1, URZ ;  /* 0x0000000106067899 */ /* 0x000fe200080006ff */
[----:B------:R-:W-:Y:S01]  /*0ce0*/  ELECT P0, URZ, PT ;  /* 0x0000000000ff782f */ /* 0x000fe20003800000 */
[----:B------:R-:W1:Y:S10]  /*0cf0*/  FENCE.VIEW.ASYNC.S ;  /* 0x00000000000073c6 */ /* 0x000e740000000000 */
[----:B-1----:R1:W2:Y:S01]  /*0d00*/  SYNCS.EXCH.64 URZ, [UR4+0xe0], UR6 ;  /* 0x0000e00604ff75b2 */ /* 0x0022a20008000100 */
[----:B------:R1:W1:Y:S01]  /*0d10*/  SYNCS.EXCH.64 URZ, [UR4+0xf0], UR6 ;  /* 0x0000f00604ff75b2 */ /* 0x0002620008000100 */
[----:B------:R1:W1:Y:S01]  /*0d20*/  SYNCS.EXCH.64 URZ, [UR4+0xe8], UR6 ;  /* 0x0000e80604ff75b2 */ /* 0x0002620008000100 */
[----:B------:R1:W1:Y:S01]  /*0d30*/  SYNCS.EXCH.64 URZ, [UR4+0xf8], UR6 ;  /* 0x0000f80604ff75b2 */ /* 0x0002620008000100 */
[----:B------:R-:W-:Y:S01]  /*0d40*/  NOP ;  /* 0x0000000000007918 */ /* 0x000fe20000000000 */
.L_x_14:
[----:B-1----:R-:W1:Y:S01]  /*0d50*/  LDCU UR4, c[0x0][0x36c] ;  /* 0x00006d80ff0477ac */ /* 0x002e620008000800 */
[----:B------:R-:W-:Y:S01]  /*0d60*/  ISETP.NE.OR P3, PT, R0, 0x2, !P3 ;  /* 0x000000020000780c */ /* 0x000fe20005f65670 */
[----:B------:R-:W-:Y:S01]  /*0d70*/  NOP ;  /* 0x0000000000007918 */ /* 0x000fe20000000000 */
[----:B------:R-:W-:Y:S01]  /*0d80*/  LOP3.LUT R0, R94, 0x1f, RZ, 0xc0, !PT ;  /* 0x0000001f5e007812 */ /* 0x000fe200078ec0ff */
[----:B------:R-:W-:Y:S02]  /*0d90*/  UISETP.NE.AND UP4, UPT, UR17, URZ, UPT ;  /* 0x000000ff1100728c */ /* 0x000fe4000bf85270 */
[----:B-1----:R-:W-:-:S09]  /*0da0*/  UISETP.EQ.U32.AND UP5, UPT, UR4, 0x1, UPT ;  /* 0x000000010400788c */ /* 0x002fd2000bfa2070 */
[----:B------:R-:W-:Y:S05]  /*0db0*/  BRA.U !UP5, `(.L_x_15) ;  /* 0x000000010d087547 */ /* 0x000fea000b800000 */
[----:B--234-:R-:W-:Y:S01]  /*0dc0*/  UCGABAR_ARV ;  /* 0x00000000000079c7 */ /* 0x01cfe20008000000 */
[----:B------:R-:W-:Y:S05]  /*0dd0*/  BRA `(.L_x_16) ;  /* 0x0000000000047947 */ /* 0x000fea0003800000 */
.L_x_15:
[----:B--234-:R-:W-:Y:S01]  /*0de0*/  NOP ;  /* 0x0000000000007918 */ /* 0x01cfe20000000000 */
.L_x_16:
[----:B------:R-:W1:Y:S01]  /*0df0*/  S2UR UR7, SR_CTAID.X ;  /* 0x00000000000779c3 */ /* 0x000e620000002500 */
[----:B------:R-:W-:-:S05]  /*0e00*/  CS2R.32 R82, SR_CgaSize ;  /* 0x0000000000527805 */ /* 0x000fca0000008a00 */
[----:B------:R-:W-:-:S05]  /*0e10*/  IMAD R82, R82, -0xa0, RZ ;  /* 0xffffff6052527824 */ /* 0x000fca00078e02ff */
[----:B------:R-:W-:-:S14]  /*0e20*/  R2UR UR5, R82 ;  /* 0x00000000520572ca */ /* 0x000fdc00000e0000 */
[----:B------:R-:W2:Y:S01]  /*0e30*/  LDCU UR5, c[0x0][UR5+0x2b0] ;  /* 0x00005600050577ac */ /* 0x000ea20008000800 */
[----:B------:R-:W-:-:S05]  /*0e40*/  CS2R.32 R82, SR_CgaSize ;  /* 0x0000000000527805 */ /* 0x000fca0000008a00 */
[----:B------:R-:W-:-:S05]  /*0e50*/  IMAD R82, R82, -0xa0, RZ ;  /* 0xffffff6052527824 */ /* 0x000fca00078e02ff */
[----:B------:R-:W-:-:S14]  /*0e60*/  R2UR UR4, R82 ;  /* 0x00000000520472ca */ /* 0x000fdc00000e0000 */
[----:B------:R-:W3:Y:S01]  /*0e70*/  LDCU UR4, c[0x0][UR4+0x2b4] ;  /* 0x00005680040477ac */ /* 0x000ee20008000800 */
[----:B------:R-:W4:Y:S01]  /*0e80*/  S2UR UR8, SR_CTAID.Y ;  /* 0x00000000000879c3 */ /* 0x000f220000002600 */
[----:B------:R-:W-:-:S05]  /*0e90*/  CS2R.32 R82, SR_CgaSize ;  /* 0x0000000000527805 */ /* 0x000fca0000008a00 */
[----:B------:R-:W-:-:S05]  /*0ea0*/  IMAD R82, R82, -0xa0, RZ ;  /* 0xffffff6052527824 */ /* 0x000fca00078e02ff */
[----:B------:R-:W-:-:S14]  /*0eb0*/  R2UR UR9, R82 ;  /* 0x00000000520972ca */ /* 0x000fdc00000e0000 */
[----:B------:R-:W3:Y:S01]  /*0ec0*/  LDCU UR9, c[0x0][UR9+0x2a0] ;  /* 0x00005400090977ac */ /* 0x000ee20008000800 */
[----:B------:R-:W3:Y:S01]  /*0ed0*/  LDCU UR21, c[0x0][0xb24] ;  /* 0x00016480ff1577ac */ /* 0x000ee20008000800 */
[----:B------:R-:W1:Y:S01]  /*0ee0*/  S2UR UR36, SR_CTAID.Z ;  /* 0x00000000002479c3 */ /* 0x000e620000002700 */
[----:B------:R-:W-:-:S05]  /*0ef0*/  CS2R.32 R82, SR_CgaSize ;  /* 0x0000000000527805 */ /* 0x000fca0000008a00 */
[----:B------:R-:W-:-:S05]  /*0f00*/  IMAD R82, R82, -0xa0, RZ ;  /* 0xffffff6052527824 */ /* 0x000fca00078e02ff */
[----:B------:R-:W-:-:S14]  /*0f10*/  R2UR UR63, R82 ;  /* 0x00000000523f72ca */ /* 0x000fdc00000e0000 */
[----:B------:R-:W3:Y:S01]  /*0f20*/  LDCU UR63, c[0x0][UR63+0x2a4] ;  /* 0x000054803f3f77ac */ /* 0x000ee20008000800 */
[----:B------:R-:W3:Y:S01]  /*0f30*/  LDCU UR42, c[0x0][0xb24] ;  /* 0x00016480ff2a77ac */ /* 0x000ee20008000800 */
[----:B-1----:R-:W-:Y:S01]  /*0f40*/  I2FP.F32.U32 R3, UR7 ;  /* 0x0000000700037c45 */ /* 0x002fe20008201000 */
[----:B------:R-:W1:Y:S04]  /*0f50*/  LDCU UR27, c[0x0][0xb30] ;  /* 0x00016600ff1b77ac */ /* 0x000e680008000800 */
[----:B--2---:R-:W-:Y:S01]  /*0f60*/  FMUL R3, R3, UR5 ;  /* 0x0000000503037c20 */ /* 0x004fe20008400000 */
[----:B------:R-:W-:Y:S01]  /*0f70*/  USHF.L.U32 UR29, UR47, 0xc, URZ ;  /* 0x0000000c2f1d7899 */ /* 0x000fe200080006ff */
[----:B----4-:R-:W-:Y:S01]  /*0f80*/  I2FP.F32.U32 R2, UR8 ;  /* 0x0000000800027c45 */ /* 0x010fe20008201000 */
[----:B---3--:R-:W-:-:S03]  /*0f90*/  UISETP.GE.AND UP2, UPT, UR21, 0x1, UPT ;  /* 0x000000011500788c */ /* 0x008fc6000bf46270 */
[----:B------:R-:W2:Y:S01]  /*0fa0*/  F2I.U32.TRUNC.NTZ R3, R3 ;  /* 0x0000000300037305 */ /* 0x000ea2000020f000 */
[----:B------:R-:W-:Y:S01]  /*0fb0*/  UMOV UR16, UR7 ;  /* 0x0000000700107c82 */ /* 0x000fe20008000000 */
[----:B------:R-:W-:Y:S01]  /*0fc0*/  FMUL R2, R2, UR4 ;  /* 0x0000000402027c20 */ /* 0x000fe20008400000 */
[----:B------:R-:W-:-:S05]  /*0fd0*/  UMOV UR20, UR8 ;  /* 0x0000000800147c82 */ /* 0x000fca0008000000 */
[----:B------:R-:W3:Y:S01]  /*0fe0*/  F2I.U32.TRUNC.NTZ R2, R2 ;  /* 0x0000000200027305 */ /* 0x000ee2000020f000 */
[----:B--2---:R-:W-:Y:S02]  /*0ff0*/  R2UR UR4, R3 ;  /* 0x00000000030472ca */ /* 0x004fe400000e0000 */
[----:B---3--:R-:W-:Y:S02]  /*1000*/  R2UR UR6, R2 ;  /* 0x00000000020672ca */ /* 0x008fe400000e0000 */
[----:B------:R-:W-:-:S09]  /*1010*/  PRMT R2, RZ, 0x7610, R2 ;  /* 0x00007610ff027816 */ /* 0x000fd20000000002 */
[----:B------:R-:W-:-:S04]  /*1020*/  UIADD3 UR5, UPT, UPT, -UR4, URZ, URZ ;  /* 0x000000ff04057290 */ /* 0x000fc8000fffe1ff */
[----:B------:R-:W-:Y:S02]  /*1030*/  UIMAD UR5, UR9, UR5, UR7 ;  /* 0x00000005090572a4 */ /* 0x000fe4000f8e0207 */
[----:B------:R-:W-:-:S04]  /*1040*/  UIADD3 UR4, UPT, UPT, -UR6, URZ, URZ ;  /* 0x000000ff06047290 */ /* 0x000fc8000fffe1ff */
[----:B------:R-:W-:Y:S01]  /*1050*/  IMAD.U32 R82, RZ, RZ, UR5 ;  /* 0x00000005ff527e24 */ /* 0x000fe2000f8e00ff */
[----:B------:R-:W-:Y:S01]  /*1060*/  UIMAD UR63, UR63, UR4, UR8 ;  /* 0x000000043f3f72a4 */ /* 0x000fe2000f8e0208 */
[----:B-1----:R-:W-:Y:S11]  /*1070*/  BRA.U UP4, `(.L_x_17) ;  /* 0x0000000104287547 */ /* 0x002ff6000b800000 */
[----:B------:R-:W-:Y:S01]  /*1080*/  R2UR UR4, R82 ;  /* 0x00000000520472ca */ /* 0x000fe200000e0000 */
[----:B------:R-:W-:Y:S02]  /*1090*/  UISETP.NE.AND UP0, UPT, UR63, URZ, UPT ;  /* 0x000000ff3f00728c */ /* 0x000fe4000bf05270 */
[----:B------:R-:W-:-:S10]  /*10a0*/  UISETP.NE.AND UP1, UPT, UR63, 0x1, UPT ;  /* 0x000000013f00788c */ /* 0x000fd4000bf25270 */
[----:B------:R-:W-:-:S04]  /*10b0*/  UISETP.EQ.OR UP0, UPT, UR4, URZ, !UP0 ;  /* 0x000000ff0400728c */ /* 0x000fc8000c702670 */
[----:B------:R-:W-:Y:S02]  /*10c0*/  USEL UR5, URZ, 0x1, !UP0 ;  /* 0x00000001ff057887 */ /* 0x000fe4000c000000 */
[----:B------:R-:W-:Y:S02]  /*10d0*/  UISETP.NE.AND UP0, UPT, UR4, URZ, UPT ;  /* 0x000000ff0400728c */ /* 0x000fe4000bf05270 */
[----:B------:R-:W-:-:S04]  /*10e0*/  USEL UR4, URZ, 0x2, UP1 ;  /* 0x00000002ff047887 */ /* 0x000fc80008800000 */
[----:B------:R-:W-:-:S04]  /*10f0*/  USEL UR4, UR4, 0x2, UP0 ;  /* 0x0000000204047887 */ /* 0x000fc80008000000 */
[----:B------:R-:W-:-:S06]  /*1100*/  UIADD3 UR4, UPT, UPT, UR5, UR4, URZ ;  /* 0x0000000405047290 */ /* 0x000fcc000fffe0ff */
[----:B------:R-:W-:Y:S02]  /*1110*/  MOV R2, UR4 ;  /* 0x0000000400027c02 */ /* 0x000fe40008000f00 */
.L_x_17:
[----:B------:R-:W-:Y:S05]  /*1120*/  BRA.U !UP2, `(.L_x_18) ;  /* 0x000000010ad47547 */ /* 0x000fea000b800000 */
[----:B------:R-:W1:Y:S01]  /*1130*/  LDCU.128 UR12, c[0x0][0xb10] ;  /* 0x00016200ff0c77ac */ /* 0x000e620008000c00 */
[----:B------:R-:W2:Y:S01]  /*1140*/  LDCU UR6, c[0x0][0x370] ;  /* 0x00006e00ff0677ac */ /* 0x000ea20008000800 */
[----:B------:R-:W3:Y:S01]  /*1150*/  LDCU UR5, c[0x0][0x374] ;  /* 0x00006e80ff0577ac */ /* 0x000ee20008000800 */
[----:B------:R-:W4:Y:S01]  /*1160*/  LDCU UR26, c[0x0][0xb0c] ;  /* 0x00016180ff1a77ac */ /* 0x000f220008000800 */
[----:B------:R-:W4:Y:S01]  /*1170*/  LDCU UR4, c[0x0][0xb20] ;  /* 0x00016400ff0477ac */ /* 0x000f220008000800 */
[----:B------:R-:W4:Y:S01]  /*1180*/  LDCU.64 UR8, c[0x0][0xb28] ;  /* 0x00016500ff0877ac */ /* 0x000f220008000a00 */
[----:B-1----:R-:W-:Y:S02]  /*1190*/  UISETP.NE.AND UP0, UPT, UR14, 0x1, UPT ;  /* 0x000000010e00788c */ /* 0x002fe4000bf05270 */
[----:B---3--:R-:W-:Y:S02]  /*11a0*/  UIMAD.WIDE.U32 UR10, UR5, UR15, URZ ;  /* 0x0000000f050a72a5 */ /* 0x008fe4000f8e00ff */
[----:B--2---:R-:W-:-:S02]  /*11b0*/  UIMAD.WIDE.U32 UR22, UR6, UR12, URZ ;  /* 0x0000000c061672a5 */ /* 0x004fc4000f8e00ff */
[----:B----4-:R-:W-:Y:S02]  /*11c0*/  UISETP.NE.AND UP1, UPT, UR26, 0x1, UPT ;  /* 0x000000011a00788c */ /* 0x010fe4000bf25270 */
[----:B------:R-:W-:Y:S01]  /*11d0*/  UISETP.NE.AND UP2, UPT, UR21, 0x1, UPT ;  /* 0x000000011500788c */ /* 0x000fe2000bf45270 */
[----:B------:R-:W-:Y:S02]  /*11e0*/  UMOV UR10, UR11 ;  /* 0x0000000b000a7c82 */ /* 0x000fe40008000000 */
[----:B------:R-:W-:Y:S01]  /*11f0*/  UMOV UR22, UR23 ;  /* 0x0000001700167c82 */ /* 0x000fe20008000000 */
[----:B------:R-:W-:Y:S02]  /*1200*/  @UP0 USHF.R.U32.HI UR5, URZ, UR4, UR10 ;  /* 0x00000004ff050299 */ /* 0x000fe4000801160a */
[----:B------:R-:W-:Y:S02]  /*1210*/  UIMAD.WIDE.U32 UR24, UR20, UR15, URZ ;  /* 0x0000000f141872a5 */ /* 0x000fe4000f8e00ff */
[----:B------:R-:W-:-:S02]  /*1220*/  UIMAD.WIDE.U32 UR10, UR5, UR8, URZ ;  /* 0x00000008050a72a5 */ /* 0x000fc4000f8e00ff */
[----:B------:R-:W-:Y:S02]  /*1230*/  @UP1 USHF.R.U32.HI UR6, URZ, UR13, UR22 ;  /* 0x0000000dff061299 */ /* 0x000fe40008011616 */
[----:B------:R-:W-:Y:S02]  /*1240*/  UIMAD.WIDE.U32 UR18, UR16, UR12, URZ ;  /* 0x0000000c101272a5 */ /* 0x000fe4000f8e00ff */
[----:B------:R-:W-:Y:S01]  /*1250*/  UIMAD.WIDE.U32 UR22, UR6, UR8, URZ ;  /* 0x00000008061672a5 */ /* 0x000fe2000f8e00ff */
[----:B------:R-:W-:Y:S01]  /*1260*/  UMOV UR24, UR25 ;  /* 0x0000001900187c82 */ /* 0x000fe20008000000 */
[----:B------:R-:W-:Y:S01]  /*1270*/  UMOV UR10, UR11 ;  /* 0x0000000b000a7c82 */ /* 0x000fe20008000000 */
[----:B------:R-:W-:Y:S02]  /*1280*/  USHF.R.U32.HI UR24, URZ, UR4, UR24 ;  /* 0x00000004ff187299 */ /* 0x000fe40008011618 */
[----:B------:R-:W-:Y:S02]  /*1290*/  @UP2 USHF.R.U32.HI UR5, URZ, UR9, UR10 ;  /* 0x00000009ff052299 */ /* 0x000fe4000801160a */
[----:B------:R-:W-:Y:S01]  /*12a0*/  UMOV UR7, UR23 ;  /* 0x0000001700077c82 */ /* 0x000fe20008000000 */
[----:B------:R-:W-:Y:S01]  /*12b0*/  UMOV UR18, UR19 ;  /* 0x0000001300127c82 */ /* 0x000fe20008000000 */
[----:B------:R-:W-:-:S02]  /*12c0*/  @UP2 USHF.R.U32.HI UR6, URZ, UR9, UR7 ;  /* 0x00000009ff062299 */ /* 0x000fc40008011607 */
[----:B------:R-:W-:Y:S02]  /*12d0*/  USHF.R.U32.HI UR13, URZ, UR13, UR18 ;  /* 0x0000000dff0d7299 */ /* 0x000fe40008011612 */
[----:B------:R-:W-:Y:S02]  /*12e0*/  USEL UR4, UR20, UR24, !UP0 ;  /* 0x0000001814047287 */ /* 0x000fe4000c000000 */
[----:B------:R-:W-:Y:S02]  /*12f0*/  UIMAD UR7, UR5, UR21, URZ ;  /* 0x00000015050772a4 */ /* 0x000fe4000f8e02ff */
[----:B------:R-:W-:Y:S02]  /*1300*/  USEL UR5, UR16, UR13, !UP1 ;  /* 0x0000000d10057287 */ /* 0x000fe4000c800000 */
[----:B------:R-:W-:Y:S02]  /*1310*/  UIMAD UR12, UR6, UR21, URZ ;  /* 0x00000015060c72a4 */ /* 0x000fe4000f8e02ff */
[----:B------:R-:W-:-:S02]  /*1320*/  UISETP.GE.AND UP0, UPT, UR4, UR7, UPT ;  /* 0x000000070400728c */ /* 0x000fc4000bf06270 */
[----:B------:R-:W-:Y:S02]  /*1330*/  UIMAD.WIDE.U32 UR10, UR4, UR8, URZ ;  /* 0x00000008040a72a5 */ /* 0x000fe4000f8e00ff */
[----:B------:R-:W-:Y:S02]  /*1340*/  UISETP.GE.OR UP0, UPT, UR5, UR12, UP0 ;  /* 0x0000000c0500728c */ /* 0x000fe40008706670 */
[----:B------:R-:W-:Y:S02]  /*1350*/  UIMAD.WIDE.U32 UR12, UR5, UR8, URZ ;  /* 0x00000008050c72a5 */ /* 0x000fe4000f8e00ff */
[----:B------:R-:W-:Y:S01]  /*1360*/  UIADD3 UR10, UPT, UPT, -UR4, URZ, URZ ;  /* 0x000000ff040a7290 */ /* 0x000fe2000fffe1ff */
[----:B------:R-:W-:Y:S01]  /*1370*/  UMOV UR8, UR11 ;  /* 0x0000000b00087c82 */ /* 0x000fe20008000000 */
[----:B------:R-:W-:Y:S02]  /*1380*/  UIADD3 UR11, UPT, UPT, -UR5, URZ, URZ ;  /* 0x000000ff050b7290 */ /* 0x000fe4000fffe1ff */
[----:B------:R-:W-:-:S03]  /*1390*/  USHF.R.U32.HI UR8, URZ, UR9, UR8 ;  /* 0x00000009ff087299 */ /* 0x000fc60008011608 */
[----:B------:R-:W-:Y:S01]  /*13a0*/  @!UP0 UMOV UR7, UR13 ;  /* 0x0000000d00078c82 */ /* 0x000fe20008000000 */
[----:B------:R-:W-:Y:S02]  /*13b0*/  UIMAD UR20, UR14, UR10, UR20 ;  /* 0x0000000a0e1472a4 */ /* 0x000fe4000f8e0214 */
[----:B------:R-:W-:Y:S02]  /*13c0*/  USEL UR8, UR4, UR8, !UP2 ;  /* 0x0000000804087287 */ /* 0x000fe4000d000000 */
[----:B------:R-:W-:Y:S02]  /*13d0*/  @!UP0 USHF.R.U32.HI UR7, URZ, UR9, UR7 ;  /* 0x00000009ff078299 */ /* 0x000fe40008011607 */
[----:B------:R-:W-:Y:S02]  /*13e0*/  UIADD3 UR9, UPT, UPT, -UR8, URZ, URZ ;  /* 0x000000ff08097290 */ /* 0x000fe4000fffe1ff */
[----:B------:R-:W-:Y:S02]  /*13f0*/  @!UP0 USEL UR7, UR5, UR7, !UP2 ;  /* 0x0000000705078287 */ /* 0x000fe4000d000000 */
[----:B------:R-:W-:-:S02]  /*1400*/  UIMAD UR9, UR21, UR9, UR4 ;  /* 0x00000009150972a4 */ /* 0x000fc4000f8e0204 */
[----:B------:R-:W-:Y:S02]  /*1410*/  @!UP0 UIADD3 UR8, UPT, UPT, UR8, -UR7, URZ ;  /* 0x8000000708088290 */ /* 0x000fe4000fffe0ff */
[----:B------:R-:W-:Y:S02]  /*1420*/  @!UP0 UIMAD UR6, UR9, UR6, UR7 ;  /* 0x00000006090682a4 */ /* 0x000fe4000f8e0207 */
[----:B------:R-:W-:Y:S02]  /*1430*/  @!UP0 UIMAD UR4, UR8, UR21, UR5 ;  /* 0x00000015080482a4 */ /* 0x000fe4000f8e0205 */
[----:B------:R-:W-:Y:S02]  /*1440*/  UIMAD UR16, UR26, UR11, UR16 ;  /* 0x0000000b1a1072a4 */ /* 0x000fe4000f8e0210 */
[----:B------:R-:W-:Y:S01]  /*1450*/  UIMAD UR20, UR4, UR14, UR20 ;  /* 0x0000000e041472a4 */ /* 0x000fe2000f8e0214 */
[----:B------:R-:W-:Y:S02]  /*1460*/  @!UP0 UMOV UR5, UR6 ;  /* 0x0000000600058c82 */ /* 0x000fe40008000000 */
[----:B------:R-:W-:-:S12]  /*1470*/  UIMAD UR16, UR5, UR26, UR16 ;  /* 0x0000001a051072a4 */ /* 0x000fd8000f8e0210 */
.L_x_18:
[----:B------:R-:W-:Y:S02]  /*1480*/  UISETP.NE.AND UP1, UPT, UR27, 0x1, UPT ;  /* 0x000000011b00788c */ /* 0x000fe4000bf25270 */
[----:B------:R-:W-:Y:S02]  /*1490*/  UISETP.NE.AND UP0, UPT, UR17, 0x2, UPT ;  /* 0x000000021100788c */ /* 0x000fe4000bf05270 */
[----:B------:R-:W-:-:S05]  /*14a0*/  ULOP3.LUT UR29, UR29, 0x1000, URZ, 0xc0, !UPT ;  /* 0x000010001d1d7892 */ /* 0x000fca000f8ec0ff */
[----:B------:R-:W-:Y:S07]  /*14b0*/  BRA.U UP1, `(.L_x_19) ;  /* 0x0000000101447547 */ /* 0x000fee000b800000 */
[----:B------:R-:W1:Y:S01]  /*14c0*/  LDCU.128 UR8, c[0x0][0xb10] ;  /* 0x00016200ff0877ac */ /* 0x000e620008000c00 */
[----:B------:R-:W2:Y:S01]  /*14d0*/  LDCU UR12, c[0x0][0xb0c] ;  /* 0x00016180ff0c77ac */ /* 0x000ea20008000800 */
[----:B------:R-:W3:Y:S01]  /*14e0*/  LDCU UR13, c[0x0][0xb20] ;  /* 0x00016400ff0d77ac */ /* 0x000ee20008000800 */
[----:B-1----:R-:W-:Y:S02]  /*14f0*/  UIMAD.WIDE.U32 UR6, UR16, UR8, URZ ;  /* 0x00000008100672a5 */ /* 0x002fe4000f8e00ff */
[----:B------:R-:W-:Y:S02]  /*1500*/  UIMAD.WIDE.U32 UR4, UR20, UR11, URZ ;  /* 0x0000000b140472a5 */ /* 0x000fe4000f8e00ff */
[----:B--2---:R-:W-:Y:S02]  /*1510*/  UISETP.NE.AND UP2, UPT, UR12, 0x1, UPT ;  /* 0x000000010c00788c */ /* 0x004fe4000bf45270 */
[----:B------:R-:W-:Y:S01]  /*1520*/  UISETP.NE.AND UP1, UPT, UR10, 0x1, UPT ;  /* 0x000000010a00788c */ /* 0x000fe2000bf25270 */
[----:B------:R-:W-:-:S02]  /*1530*/  UMOV UR6, UR7 ;  /* 0x0000000700067c82 */ /* 0x000fc40008000000 */
[----:B------:R-:W-:Y:S01]  /*1540*/  UMOV UR4, UR5 ;  /* 0x0000000500047c82 */ /* 0x000fe20008000000 */
[----:B------:R-:W-:Y:S02]  /*1550*/  USHF.R.U32.HI UR6, URZ, UR9, UR6 ;  /* 0x00000009ff067299 */ /* 0x000fe40008011606 */
[----:B---3--:R-:W-:Y:S02]  /*1560*/  USHF.R.U32.HI UR4, URZ, UR13, UR4 ;  /* 0x0000000dff047299 */ /* 0x008fe40008011604 */
[----:B------:R-:W-:Y:S02]  /*1570*/  USEL UR5, UR16, UR6, !UP2 ;  /* 0x0000000610057287 */ /* 0x000fe4000d000000 */
[----:B------:R-:W-:-:S04]  /*1580*/  USEL UR4, UR20, UR4, !UP1 ;  /* 0x0000000414047287 */ /* 0x000fc8000c800000 */
[----:B------:R-:W-:Y:S02]  /*1590*/  UIADD3 UR6, UPT, UPT, UR5, -UR4, URZ ;  /* 0x8000000405067290 */ /* 0x000fe4000fffe0ff */
[----:B------:R-:W-:Y:S02]  /*15a0*/  UIADD3 UR4, UPT, UPT, -UR5, UR4, URZ ;  /* 0x0000000405047290 */ /* 0x000fe4000fffe1ff */
[----:B------:R-:W-:Y:S02]  /*15b0*/  UIMAD UR20, UR6, UR10, UR20 ;  /* 0x0000000a061472a4 */ /* 0x000fe4000f8e0214 */
[----:B------:R-:W-:-:S12]  /*15c0*/  UIMAD UR16, UR4, UR12, UR16 ;  /* 0x0000000c041072a4 */ /* 0x000fd8000f8e0210 */
.L_x_19:
[----:B------:R-:W-:Y:S05]  /*15d0*/  BRA.U !UP5, `(.L_x_20) ;  /* 0x000000010d0c7547 */ /* 0x000fea000b800000 */
[----:B------:R-:W-:Y:S01]  /*15e0*/  UCGABAR_WAIT ;  /* 0x0000000000007dc7 */ /* 0x000fe20008000000 */
[----:B------:R-:W-:Y:S01]  /*15f0*/  CCTL.IVALL ;  /* 0x00000000ff00798f */ /* 0x000fe20002000000 */
[----:B------:R-:W-:Y:S05]  /*1600*/  BRA `(.L_x_21) ;  /* 0x0000000000047947 */ /* 0x000fea0003800000 */
.L_x_20:
[----:B------:R-:W-:Y:S06]  /*1610*/  BAR.SYNC.DEFER_BLOCKING 0x0 ;  /* 0x0000000000007b1d */ /* 0x000fec0000010000 */
.L_x_21:
[----:B------:R-:W-:Y:S05]  /*1620*/  BRA.U UP0, `(.L_x_22) ;  /* 0x0000001100d47547 */ /* 0x000fea000b800000 */
[----:B------:R-:W1:Y:S01]  /*1630*/  LDCU UR6, c[0x0][0x38c] ;  /* 0x00007180ff0677ac */ /* 0x000e620008000800 */
[----:B------:R-:W-:Y:S01]  /*1640*/  PLOP3.LUT P1, PT, PT, PT, UP3, 0x80, 0x8 ;  /* 0x000000000008781c */ /* 0x000fe20003f2f038 */
[----:B------:R-:W-:Y:S01]  /*1650*/  IMAD.MOV.U32 R12, RZ, RZ, 0x1 ;  /* 0x00000001ff0c7424 */ /* 0x000fe200078e00ff */
[----:B------:R-:W-:Y:S01]  /*1660*/  ISETP.EQ.OR P2, PT, R0, RZ, P3 ;  /* 0x000000ff0000720c */ /* 0x000fe20001f42670 */
[----:B------:R-:W-:Y:S01]  /*1670*/  UISETP.NE.AND UP1, UPT, UR17, URZ, UPT ;  /* 0x000000ff1100728c */ /* 0x000fe2000bf25270 */
[----:B------:R-:W-:Y:S02]  /*1680*/  PLOP3.LUT P1, PT, P1, PT, PT, 0x8, 0x80 ;  /* 0x000000000080781c */ /* 0x000fe40000f2e170 */
[----:B------:R-:W-:Y:S01]  /*1690*/  CS2R R10, SRZ ;  /* 0x00000000000a7805 */ /* 0x000fe2000001ff00 */
[----:B------:R-:W-:Y:S01]  /*16a0*/  IMAD.MOV.U32 R9, RZ, RZ, RZ ;  /* 0x000000ffff097224 */ /* 0x000fe200078e00ff */
[----:B------:R-:W2:Y:S01]  /*16b0*/  LDCU UR41, c[0x0][0x370] ;  /* 0x00006e00ff2977ac */ /* 0x000ea20008000800 */
[----:B------:R-:W-:Y:S01]  /*16c0*/  IMAD.MOV.U32 R8, RZ, RZ, 0x1 ;  /* 0x00000001ff087424 */ /* 0x000fe200078e00ff */
[----:B------:R-:W-:Y:S01]  /*16d0*/  USEL UR30, UR45, 0x2, UP1 ;  /* 0x000000022d1e7887 */ /* 0x000fe20008800000 */
[----:B------:R-:W3:Y:S01]  /*16e0*/  LDCU.64 UR38, c[0x0][0x348] ;  /* 0x00006900ff2677ac */ /* 0x000ee20008000a00 */
[----:B-1----:R-:W-:-:S02]  /*16f0*/  UIADD3 UR5, UPT, UPT, UR6, 0x3f, URZ ;  /* 0x0000003f06057890 */ /* 0x002fc4000fffe0ff */
[----:B------:R-:W-:Y:S02]  /*1700*/  USHF.R.U32.HI UR46, URZ, 0x6, UR29 ;  /* 0x00000006ff2e7899 */ /* 0x000fe4000801161d */
[----:B------:R-:W-:Y:S02]  /*1710*/  USHF.R.S32.HI UR4, URZ, 0x1f, UR5 ;  /* 0x0000001fff047899 */ /* 0x000fe40008011405 */
[----:B------:R-:W-:Y:S02]  /*1720*/  UIADD3 UR48, UPT, UPT, UR6, 0x7e, URZ ;  /* 0x0000007e06307890 */ /* 0x000fe4000fffe0ff */
[----:B------:R-:W-:Y:S01]  /*1730*/  ULEA.HI UR4, UR4, UR5, URZ, 0x6 ;  /* 0x0000000504047291 */ /* 0x000fe2000f8f30ff */
[----:B------:R-:W1:Y:S03]  /*1740*/  LDCU UR40, c[0x0][0x374] ;  /* 0x00006e80ff2877ac */ /* 0x000e660008000800 */
[----:B------:R-:W-:-:S02]  /*1750*/  USHF.R.S32.HI UR44, URZ, 0x6, UR4 ;  /* 0x00000006ff2c7899 */ /* 0x000fc40008011404 */
[----:B------:R-:W-:Y:S02]  /*1760*/  UIADD3 UR4, UPT, UPT, UR6, -0x1, URZ ;  /* 0xffffffff06047890 */ /* 0x000fe4000fffe0ff */
[----:B------:R-:W-:Y:S02]  /*1770*/  UISETP.LT.U32.AND UP0, UPT, UR44, 0x3, UPT ;  /* 0x000000032c00788c */ /* 0x000fe4000bf01070 */
[----:B------:R-:W-:Y:S02]  /*1780*/  UISETP.GE.U32.AND UP2, UPT, UR4, -0x7f, UPT ;  /* 0xffffff810400788c */ /* 0x000fe4000bf46070 */
[----:B------:R-:W-:Y:S01]  /*1790*/  USEL UR43, UR44, 0x3, UP0 ;  /* 0x000000032c2b7887 */ /* 0x000fe20008000000 */
[----:B------:R-:W-:-:S03]  /*17a0*/  UMOV UR15, URZ ;  /* 0x000000ff000f7c82 */ /* 0x000fc60008000000 */
[----:B------:R-:W-:Y:S02]  /*17b0*/  UIADD3 UR21, UPT, UPT, UR43, -0x1, URZ ;  /* 0xffffffff2b157890 */ /* 0x000fe4000fffe0ff */
[----:B------:R-:W-:-:S03]  /*17c0*/  UIADD3 UR45, UPT, UPT, UR44, -UR43, URZ ;  /* 0x8000002b2c2d7290 */ /* 0x000fc6000fffe0ff */
[----:B------:R-:W-:-:S04]  /*17d0*/  @UP2 UIADD3 UR21, UPT, UPT, UR43, URZ, URZ ;  /* 0x000000ff2b152290 */ /* 0x000fc8000fffe0ff */
[----:B-123--:R-:W-:-:S12]  /*17e0*/  UIADD3 UR21, UPT, UPT, UR21, 0x1, URZ ;  /* 0x0000000115157890 */ /* 0x00efd8000fffe0ff */
.L_x_42:
[----:B------:R-:W-:Y:S01]  /*17f0*/  UISETP.NE.AND UP0, UPT, UR47, URZ, UPT ;  /* 0x000000ff2f00728c */ /* 0x000fe2000bf05270 */
[----:B-1----:R-:W1:Y:S08]  /*1800*/  S2UR UR47, SR_CgaCtaId ;  /* 0x00000000002f79c3 */ /* 0x002e700000008800 */
[----:B------:R-:W-:Y:S05]  /*1810*/  BRA.U UP0, `(.L_x_23) ;  /* 0x0000000100347547 */ /* 0x000fea000b800000 */
[----:B------:R-:W2:Y:S01]  /*1820*/  S2R R0, SR_CgaCtaId ;  /* 0x0000000000007919 */ /* 0x000ea20000008800 */
[----:B------:R-:W-:Y:S02]  /*1830*/  MOV R3, 0x400 ;  /* 0x0000040000037802 */ /* 0x000fe40000000f00 */
[----:B------:R-:W-:Y:S02]  /*1840*/  SHF.L.U32 R2, R8, 0x1f, RZ ;  /* 0x0000001f08027819 */ /* 0x000fe400000006ff */
[----:B--2---:R-:W-:-:S05]  /*1850*/  LEA R0, R0, R3, 0x18 ;  /* 0x0000000300007211 */ /* 0x004fca00078ec0ff */
[----:B------:R-:W-:-:S04]  /*1860*/  IMAD R3, R9, 0x8, R0 ;  /* 0x0000000809037824 */ /* 0x000fc800078e0200 */
[----:B------:R-:W2:Y:S02]  /*1870*/  SYNCS.PHASECHK.TRANS64.TRYWAIT P0, [R3+URZ+0xf0], R2 ;  /* 0x0000f002030075a7 */ /* 0x000ea400080011ff */
[----:B--2---:R-:W-:Y:S05]  /*1880*/  @!P0 BRA `(.L_x_24) ;  /* 0x0000007800e08947 */ /* 0x004fea0003800000 */
.L_x_137:
[----:B------:R-:W-:Y:S01]  /*1890*/  VIADD R9, R9, 0x1 ;  /* 0x0000000109097836 */ /* 0x000fe20000000000 */
[----:B------:R2:W-:Y:S04]  /*18a0*/  SYNCS.ARRIVE.TRANS64.A1T0 RZ, [R3+URZ+0xe0], RZ ;  /* 0x0000e0ff03ff79a7 */ /* 0x0005e800081000ff */
[----:B------:R-:W-:-:S04]  /*18b0*/  ISETP.NE.AND P0, PT, R9, 0x2, PT ;  /* 0x000000020900780c */ /* 0x000fc80003f05270 */
[----:B------:R-:W-:Y:S02]  /*18c0*/  SEL R9, R9, RZ, P0 ;  /* 0x000000ff09097207 */ /* 0x000fe40000000000 */
[----:B--2---:R-:W-:-:S04]  /*18d0*/  SEL R3, RZ, 0x1, P0 ;  /* 0x00000001ff037807 */ /* 0x004fc80000000000 */
[----:B------:R-:W-:-:S07]  /*18e0*/  LOP3.LUT R8, R8, R3, RZ, 0x3c, !PT ;  /* 0x0000000308087212 */ /* 0x000fce00078e3cff */
.L_x_23:
[----:B------:R-:W-:Y:S01]  /*18f0*/  UMOV UR13, 0x400 ;  /* 0x00000400000d7882 */ /* 0x000fe20000000000 */
[----:B------:R-:W-:Y:S01]  /*1900*/  SHF.L.U32 R0, R12, 0x1f, RZ ;  /* 0x0000001f0c007819 */ /* 0x000fe200000006ff */
[----:B-1----:R-:W-:Y:S02]  /*1910*/  ULEA UR13, UR47, UR13, 0x18 ;  /* 0x0000000d2f0d7291 */ /* 0x002fe4000f8ec0ff */
[----:B------:R-:W-:Y:S02]  /*1920*/  UISETP.GE.U32.AND UP0, UPT, UR48, 0x7f, UPT ;  /* 0x0000007f3000788c */ /* 0x000fe4000bf06070 */
[----:B------:R-:W-:Y:S02]  /*1930*/  ULEA UR4, UR15, UR13, 0x3 ;  /* 0x0000000d0f047291 */ /* 0x000fe4000f8e18ff */
[----:B------:R-:W-:Y:S02]  /*1940*/  USHF.L.U32 UR18, UR20, 0x7, URZ ;  /* 0x0000000714127899 */ /* 0x000fe400080006ff */
[----:B------:R-:W-:Y:S01]  /*1950*/  ULEA UR35, UR16, UR46, 0x7 ;  /* 0x0000002e10237291 */ /* 0x000fe2000f8e38ff */
[----:B------:R-:W-:-:S04]  /*1960*/  UMOV UR7, URZ ;  /* 0x000000ff00077c82 */ /* 0x000fc80008000000 */
[----:B------:R1:W2:Y:S01]  /*1970*/  SYNCS.PHASECHK.TRANS64.TRYWAIT P0, [UR4+0x18], R0 ;  /* 0x00001800ff0075a7 */ /* 0x0002a20008001104 */
[----:B------:R-:W-:Y:S06]  /*1980*/  BRA.U !UP0, `(.L_x_25) ;  /* 0x0000000108d87547 */ /* 0x000fec000b800000 */
[----:B------:R-:W-:Y:S01]  /*1990*/  UIADD3 UR10, UPT, UPT, UR18, 0x40, URZ ;  /* 0x00000040120a7890 */ /* 0x000fe2000fffe0ff */
[----:B------:R-:W-:Y:S01]  /*19a0*/  UMOV UR14, URZ ;  /* 0x000000ff000e7c82 */ /* 0x000fe20008000000 */
[----:B------:R-:W-:-:S10]  /*19b0*/  UMOV UR4, UR15 ;  /* 0x0000000f00047c82 */ /* 0x000fd40008000000 */
.L_x_31:
[----:B------:R-:W-:Y:S01]  /*19c0*/  ULEA UR33, UR4, UR13, 0x3 ;  /* 0x0000000d04217291 */ /* 0x000fe2000f8e18ff */
[----:B--2---:R-:W-:Y:S01]  /*19d0*/  @!P3 MOV R2, 0x8000 ;  /* 0x000080000002b802 */ /* 0x004fe20000000f00 */
[----:B--234-:R-:W-:Y:S10]  /*19e0*/  @P0 BRA `(.L_x_26) ;  /* 0x00000000000c0947 */ /* 0x01cff40003800000 */
[----:B------:R-:W-:-:S04]  /*19f0*/  SHF.L.U32 R3, R12, 0x1f, RZ ;  /* 0x0000001f0c037819 */ /* 0x000fc800000006ff */
[----:B------:R-:W2:Y:S02]  /*1a00*/  SYNCS.PHASECHK.TRANS64.TRYWAIT P0, [UR33+0x18], R3 ;  /* 0x00001803ff0075a7 */ /* 0x000ea40008001121 */
[----:B--2---:R-:W-:Y:S05]  /*1a10*/  @!P0 BRA `(.L_x_27) ;  /* 0x0000007800908947 */ /* 0x004fea0003800000 */
.L_x_26:
[----:B------:R2:W-:Y:S01]  /*1a20*/  @!P3 SYNCS.ARRIVE.TRANS64 RZ, [UR33], R2 ;  /* 0x00000002ffffb9a7 */ /* 0x0005e20008000021 */
[----:B------:R-:W-:-:S04]  /*1a30*/  ULOP3.LUT UR5, UR30, 0x2, URZ, 0xfc, !UPT ;  /* 0x000000021e057892 */ /* 0x000fc8000f8efcff */
[----:B------:R-:W-:-:S09]  /*1a40*/  UISETP.NE.AND UP0, UPT, UR5, 0x2, UPT ;  /* 0x000000020500788c */ /* 0x000fd2000bf05270 */
[----:B------:R-:W-:Y:S05]  /*1a50*/  BRA.U UP0, `(.L_x_28) ;  /* 0x0000000100047547 */ /* 0x000fea000b800000 */
[----:B------:R-:W-:Y:S05]  /*1a60*/  BPT.TRAP 0x1 ;  /* 0x000000040000795c */ /* 0x000fea0000300000 */
.L_x_28:
[----:B------:R-:W-:Y:S04]  /*1a70*/  BSSY.RECONVERGENT B0, `(.L_x_29) ;  /* 0x0000003000007945 */ /* 0x000fe80003800200 */
[----:B------:R-:W-:Y:S05]  /*1a80*/  @P2 BRA `(.L_x_30) ;  /* 0x0000000000042947 */ /* 0x000fea0003800000 */
[----:B------:R-:W-:Y:S05]  /*1a90*/  BPT.TRAP 0x1 ;  /* 0x000000040000795c */ /* 0x000fea0000300000 */
.L_x_30:
[----:B------:R-:W-:Y:S05]  /*1aa0*/  BSYNC.RECONVERGENT B0 ;  /* 0x0000000000007941 */ /* 0x000fea0003800200 */
.L_x_29:
[----:B------:R-:W-:Y:S02]  /*1ab0*/  UIADD3 UR5, UPT, UPT, UR4, 0x1, URZ ;  /* 0x0000000104057890 */ /* 0x000fe4000fffe0ff */
[----:B------:R-:W-:Y:S02]  /*1ac0*/  USHF.L.U32 UR4, UR4, 0xe, URZ ;  /* 0x0000000e04047899 */ /* 0x000fe400080006ff */
[----:B------:R-:W-:Y:S02]  /*1ad0*/  UISETP.NE.AND UP0, UPT, UR5, 0x3, UPT ;  /* 0x000000030500788c */ /* 0x000fe4000bf05270 */
[----:B------:R-:W-:Y:S02]  /*1ae0*/  USHF.L.U32 UR34, UR14, 0x6, URZ ;  /* 0x000000060e227899 */ /* 0x000fe400080006ff */
[----:B------:R-:W-:Y:S02]  /*1af0*/  USEL UR6, URZ, 0x1, UP0 ;  /* 0x00000001ff067887 */ /* 0x000fe40008000000 */
[----:B------:R-:W-:-:S02]  /*1b00*/  USEL UR15, UR5, URZ, UP0 ;  /* 0x000000ff050f7287 */ /* 0x000fc40008000000 */
[----:B------:R-:W-:Y:S02]  /*1b10*/  UIADD3 UR14, UPT, UPT, UR14, 0x1, URZ ;  /* 0x000000010e0e7890 */ /* 0x000fe4000fffe0ff */
[----:B------:R-:W-:Y:S01]  /*1b20*/  LOP3.LUT R12, R12, UR6, RZ, 0x3c, !PT ;  /* 0x000000060c0c7c12 */ /* 0x000fe2000f8e3cff */
[----:B------:R-:W-:Y:S02]  /*1b30*/  UIADD3 UR6, UP0, UPT, UR38, 0x180, URZ ;  /* 0x0000018026067890 */ /* 0x000fe4000ff1e0ff */
[----:B------:R-:W-:Y:S01]  /*1b40*/  UIADD3 UR22, UP1, UPT, UR38, 0x80, URZ ;  /* 0x0000008026167890 */ /* 0x000fe2000ff3e0ff */
[----:B-1----:R-:W-:Y:S01]  /*1b50*/  SHF.L.U32 R0, R12, 0x1f, RZ ;  /* 0x0000001f0c007819 */ /* 0x002fe200000006ff */
[----:B------:R-:W-:Y:S02]  /*1b60*/  ULEA UR32, UR29, UR4, 0x1 ;  /* 0x000000041d207291 */ /* 0x000fe4000f8e08ff */
[----:B------:R-:W-:Y:S02]  /*1b70*/  ULEA UR5, UR15, UR13, 0x3 ;  /* 0x0000000d0f057291 */ /* 0x000fe4000f8e18ff */
[----:B------:R-:W-:-:S02]  /*1b80*/  UIADD3 UR4, UPT, UPT, UR13, UR4, URZ ;  /* 0x000000040d047290 */ /* 0x000fc4000fffe0ff */
[----:B------:R-:W-:Y:S02]  /*1b90*/  UIADD3.X UR7, UPT, UPT, URZ, UR39, URZ, UP0, !UPT ;  /* 0x00000027ff077290 */ /* 0x000fe400087fe4ff */
[----:B------:R-:W-:Y:S02]  /*1ba0*/  UISETP.NE.AND UP0, UPT, UR14, UR21, UPT ;  /* 0x000000150e00728c */ /* 0x000fe4000bf05270 */
[----:B------:R-:W-:Y:S01]  /*1bb0*/  UIADD3.X UR23, UPT, UPT, URZ, UR39, URZ, UP1, !UPT ;  /* 0x00000027ff177290 */ /* 0x000fe20008ffe4ff */
[----:B------:R3:W4:Y:S01]  /*1bc0*/  SYNCS.PHASECHK.TRANS64.TRYWAIT P0, [UR5+0x18], R0 ;  /* 0x00001800ff0075a7 */ /* 0x0007220008001105 */
[----:B------:R-:W-:Y:S02]  /*1bd0*/  UIADD3 UR32, UPT, UPT, UR13, 0x8400, UR32 ;  /* 0x000084000d207890 */ /* 0x000fe4000fffe020 */
[----:B------:R-:W-:Y:S02]  /*1be0*/  UIADD3 UR16, UPT, UPT, UR4, 0x14400, URZ ;  /* 0x0001440004107890 */ /* 0x000fe4000fffe0ff */
[----:B------:R-:W-:Y:S01]  /*1bf0*/  UIADD3 UR8, UPT, UPT, UR4, 0x16400, URZ ;  /* 0x0001640004087890 */ /* 0x000fe2000fffe0ff */
[----:B------:R-:W-:Y:S01]  /*1c00*/  UMOV UR5, 0x30000 ;  /* 0x0003000000057882 */ /* 0x000fe20000000000 */
[----:B------:R-:W-:Y:S01]  /*1c10*/  UMOV UR24, 0x0 ;  /* 0x0000000000187882 */ /* 0x000fe20000000000 */
[----:B------:R-:W-:Y:S01]  /*1c20*/  UMOV UR25, 0x10000000 ;  /* 0x1000000000197882 */ /* 0x000fe20000000000 */
[----:B------:R-:W-:Y:S01]  /*1c30*/  UMOV UR17, UR33 ;  /* 0x0000002100117c82 */ /* 0x000fe20008000000 */
[----:B------:R-:W-:Y:S01]  /*1c40*/  UMOV UR20, UR36 ;  /* 0x0000002400147c82 */ /* 0x000fe20008000000 */
[----:B------:R-:W-:Y:S01]  /*1c50*/  UMOV UR19, UR34 ;  /* 0x0000002200137c82 */ /* 0x000fe20008000000 */
[----:B------:R-:W-:Y:S01]  /*1c60*/  UMOV UR12, UR36 ;  /* 0x00000024000c7c82 */ /* 0x000fe20008000000 */
[----:B------:R-:W-:Y:S01]  /*1c70*/  UMOV UR9, UR33 ;  /* 0x0000002100097c82 */ /* 0x000fe20008000000 */
[----:B------:R-:W-:Y:S01]  /*1c80*/  UMOV UR11, UR34 ;  /* 0x00000022000b7c82 */ /* 0x000fe20008000000 */
[----:B------:R-:W-:Y:S01]  /*1c90*/  UTMALDG.3D.MULTICAST [UR32], [UR22], UR5, desc[UR24] ;  /* 0x00001820160073b4 */ /* 0x000fe20008011805 */
[----:B------:R-:W-:Y:S01]  /*1ca0*/  UMOV UR4, UR15 ;  /* 0x0000000f00047c82 */ /* 0x000fe20008000000 */
[----:B------:R-:W-:Y:S01]  /*1cb0*/  UTMALDG.3D [UR16], [UR6], desc[UR24] ;  /* 0x00001810060075b4 */ /* 0x000fe20008011000 */
[----:B------:R1:W-:Y:S02]  /*1cc0*/  UTMALDG.3D [UR8], [UR6], desc[UR24] ;  /* 0x00001808060075b4 */ /* 0x0003e40008011000 */
[----:B-1----:R-:W-:Y:S01]  /*1cd0*/  UMOV UR7, UR21 ;  /* 0x0000001500077c82 */ /* 0x002fe20008000000 */
[----:B------:R-:W-:Y:S05]  /*1ce0*/  BRA.U UP0, `(.L_x_31) ;  /* 0xfffffffd00347547 */ /* 0x000fea000b83ffff */
.L_x_25:
[----:B------:R-:W-:Y:S01]  /*1cf0*/  ULEA UR4, UR15, UR13, 0x3 ;  /* 0x0000000d0f047291 */ /* 0x000fe2000f8e18ff */
[----:B-1-3--:R-:W-:Y:S01]  /*1d00*/  SHF.L.U32 R0, R12, 0x1f, RZ ;  /* 0x0000001f0c007819 */ /* 0x00afe200000006ff */
[----:B------:R-:W-:Y:S01]  /*1d10*/  @!P1 SYNCS.ARRIVE.TRANS64.A1T0 RZ, [UR13+0x78], RZ ;  /* 0x000078ffffff99a7 */ /* 0x000fe2000810000d */
[----:B------:R-:W-:-:S06]  /*1d20*/  UISETP.GT.AND UP0, UPT, UR44, UR43, UPT ;  /* 0x0000002b2c00728c */ /* 0x000fcc000bf04270 */
[----:B--2-4-:R1:W2:Y:S03]  /*1d30*/  SYNCS.PHASECHK.TRANS64.TRYWAIT P0, [UR4+0x18], R0 ;  /* 0x00001800ff0075a7 */ /* 0x0142a60008001104 */
[----:B------:R-:W-:Y:S05]  /*1d40*/  BRA.U !UP0, `(.L_x_32) ;  /* 0x0000000108dc7547 */ /* 0x000fea000b800000 */
[----:B------:R-:W-:Y:S02]  /*1d50*/  UIADD3 UR14, UPT, UPT, UR45, UR7, URZ ;  /* 0x000000072d0e7290 */ /* 0x000fe4000fffe0ff */
[----:B------:R-:W-:Y:S01]  /*1d60*/  UIADD3 UR10, UPT, UPT, UR18, 0x40, URZ ;  /* 0x00000040120a7890 */ /* 0x000fe2000fffe0ff */
[----:B------:R-:W-:-:S11]  /*1d70*/  UMOV UR4, UR15 ;  /* 0x0000000f00047c82 */ /* 0x000fd60008000000 */
.L_x_38:
[----:B------:R-:W-:Y:S01]  /*1d80*/  ULEA UR25, UR4, UR13, 0x3 ;  /* 0x0000000d04197291 */ /* 0x000fe2000f8e18ff */
[----:B--2---:R-:W-:Y:S01]  /*1d90*/  @!P3 MOV R2, 0x8000 ;  /* 0x000080000002b802 */ /* 0x004fe20000000f00 */
[----:B--2-4-:R-:W-:Y:S10]  /*1da0*/  @P0 BRA `(.L_x_33) ;  /* 0x00000000000c0947 */ /* 0x014ff40003800000 */
[----:B------:R-:W-:-:S04]  /*1db0*/  SHF.L.U32 R3, R12, 0x1f, RZ ;  /* 0x0000001f0c037819 */ /* 0x000fc800000006ff */
[----:B------:R-:W2:Y:S02]  /*1dc0*/  SYNCS.PHASECHK.TRANS64.TRYWAIT P0, [UR25+0x18], R3 ;  /* 0x00001803ff0075a7 */ /* 0x000ea40008001119 */
[----:B--2---:R-:W-:Y:S05]  /*1dd0*/  @!P0 BRA `(.L_x_34) ;  /* 0x0000007400b88947 */ /* 0x004fea0003800000 */
.L_x_33:
[----:B------:R2:W-:Y:S01]  /*1de0*/  @!P3 SYNCS.ARRIVE.TRANS64 RZ, [UR25], R2 ;  /* 0x00000002ffffb9a7 */ /* 0x0005e20008000019 */
[----:B------:R-:W-:-:S04]  /*1df0*/  ULOP3.LUT UR5, UR30, 0x2, URZ, 0xfc, !UPT ;  /* 0x000000021e057892 */ /* 0x000fc8000f8efcff */
[----:B------:R-:W-:-:S09]  /*1e00*/  UISETP.NE.AND UP0, UPT, UR5, 0x2, UPT ;  /* 0x000000020500788c */ /* 0x000fd2000bf05270 */
[----:B------:R-:W-:Y:S05]  /*1e10*/  BRA.U UP0, `(.L_x_35) ;  /* 0x0000000100047547 */ /* 0x000fea000b800000 */
[----:B------:R-:W-:Y:S05]  /*1e20*/  BPT.TRAP 0x1 ;  /* 0x000000040000795c */ /* 0x000fea0000300000 */
.L_x_35:
[----:B------:R-:W-:Y:S04]  /*1e30*/  BSSY.RECONVERGENT B0, `(.L_x_36) ;  /* 0x0000003000007945 */ /* 0x000fe80003800200 */
[----:B------:R-:W-:Y:S05]  /*1e40*/  @P2 BRA `(.L_x_37) ;  /* 0x0000000000042947 */ /* 0x000fea0003800000 */
[----:B------:R-:W-:Y:S05]  /*1e50*/  BPT.TRAP 0x1 ;  /* 0x000000040000795c */ /* 0x000fea0000300000 */
.L_x_37:
[----:B------:R-:W-:Y:S05]  /*1e60*/  BSYNC.RECONVERGENT B0 ;  /* 0x0000000000007941 */ /* 0x000fea0003800200 */
.L_x_36:
[----:B------:R-:W-:Y:S02]  /*1e70*/  UIADD3 UR5, UPT, UPT, UR4, 0x1, URZ ;  /* 0x0000000104057890 */ /* 0x000fe4000fffe0ff */
[----:B------:R-:W-:Y:S02]  /*1e80*/  USHF.L.U32 UR26, UR7, 0x6, URZ ;  /* 0x00000006071a7899 */ /* 0x000fe400080006ff */
[----:B------:R-:W-:Y:S02]  /*1e90*/  UISETP.NE.AND UP0, UPT, UR5, 0x3, UPT ;  /* 0x000000030500788c */ /* 0x000fe4000bf05270 */
[----:B------:R-:W-:Y:S02]  /*1ea0*/  UIADD3 UR7, UPT, UPT, UR7, 0x1, URZ ;  /* 0x0000000107077890 */ /* 0x000fe4000fffe0ff */
[----:B------:R-:W-:Y:S02]  /*1eb0*/  USEL UR6, URZ, 0x1, UP0 ;  /* 0x00000001ff067887 */ /* 0x000fe40008000000 */
[----:B------:R-:W-:-:S02]  /*1ec0*/  USEL UR15, UR5, URZ, UP0 ;  /* 0x000000ff050f7287 */ /* 0x000fc40008000000 */
[----:B------:R-:W-:Y:S02]  /*1ed0*/  UIADD3 UR22, UP1, UPT, UR38, 0x80, URZ ;  /* 0x0000008026167890 */ /* 0x000fe4000ff3e0ff */
[----:B------:R-:W-:Y:S01]  /*1ee0*/  ULEA UR5, UR15, UR13, 0x3 ;  /* 0x0000000d0f057291 */ /* 0x000fe2000f8e18ff */
[----:B------:R-:W-:Y:S01]  /*1ef0*/  LOP3.LUT R12, R12, UR6, RZ, 0x3c, !PT ;  /* 0x000000060c0c7c12 */ /* 0x000fe2000f8e3cff */
[----:B------:R-:W-:Y:S01]  /*1f00*/  UIADD3.X UR23, UPT, UPT, URZ, UR39, URZ, UP1, !UPT ;  /* 0x00000027ff177290 */ /* 0x000fe20008ffe4ff */
[----:B------:R-:W-:Y:S02]  /*1f10*/  UMOV UR6, 0x30000 ;  /* 0x0003000000067882 */ /* 0x000fe40000000000 */
[----:B-1----:R-:W-:Y:S01]  /*1f20*/  SHF.L.U32 R0, R12, 0x1f, RZ ;  /* 0x0000001f0c007819 */ /* 0x002fe200000006ff */
[----:B------:R-:W-:Y:S01]  /*1f30*/  UMOV UR32, 0x0 ;  /* 0x0000000000207882 */ /* 0x000fe20000000000 */
[----:B------:R-:W-:Y:S01]  /*1f40*/  UMOV UR33, 0x10000000 ;  /* 0x1000000000217882 */ /* 0x000fe20000000000 */
[----:B------:R-:W-:Y:S01]  /*1f50*/  UMOV UR27, UR35 ;  /* 0x00000023001b7c82 */ /* 0x000fe20008000000 */
[----:B------:R3:W4:Y:S01]  /*1f60*/  SYNCS.PHASECHK.TRANS64.TRYWAIT P0, [UR5+0x18], R0 ;  /* 0x00001800ff0075a7 */ /* 0x0007220008001105 */
[----:B------:R-:W-:-:S02]  /*1f70*/  USHF.L.U32 UR5, UR4, 0xe, URZ ;  /* 0x0000000e04057899 */ /* 0x000fc400080006ff */
[----:B------:R-:W-:Y:S02]  /*1f80*/  UIADD3 UR4, UP0, UPT, UR38, 0x180, URZ ;  /* 0x0000018026047890 */ /* 0x000fe4000ff1e0ff */
[----:B------:R-:W-:Y:S02]  /*1f90*/  ULEA UR24, UR29, UR5, 0x1 ;  /* 0x000000051d187291 */ /* 0x000fe4000f8e08ff */
[----:B------:R-:W-:Y:S02]  /*1fa0*/  UIADD3 UR5, UPT, UPT, UR13, UR5, URZ ;  /* 0x000000050d057290 */ /* 0x000fe4000fffe0ff */
[----:B------:R-:W-:Y:S02]  /*1fb0*/  UIADD3 UR24, UPT, UPT, UR13, 0x8400, UR24 ;  /* 0x000084000d187890 */ /* 0x000fe4000fffe018 */
[----:B------:R-:W-:Y:S02]  /*1fc0*/  UIADD3 UR16, UPT, UPT, UR5, 0x14400, URZ ;  /* 0x0001440005107890 */ /* 0x000fe4000fffe0ff */
[----:B------:R-:W-:-:S02]  /*1fd0*/  UIADD3 UR8, UPT, UPT, UR5, 0x16400, URZ ;  /* 0x0001640005087890 */ /* 0x000fc4000fffe0ff */
[----:B------:R-:W-:Y:S02]  /*1fe0*/  UIADD3.X UR5, UPT, UPT, URZ, UR39, URZ, UP0, !UPT ;  /* 0x00000027ff057290 */ /* 0x000fe400087fe4ff */
[----:B------:R-:W-:Y:S01]  /*1ff0*/  UISETP.NE.AND UP0, UPT, UR7, UR14, UPT ;  /* 0x0000000e0700728c */ /* 0x000fe2000bf05270 */
        /* <DEDUP_REMOVED lines=11> */
[----:B---3--:R-:W-:Y:S05]  /*20b0*/  BRA.U UP0, `(.L_x_38) ;  /* 0xfffffffd00307547 */ /* 0x008fea000b83ffff */
.L_x_32:
[C---:B------:R-:W-:Y:S01]  /*20c0*/  LEA R3, R11.reuse, UR13, 0x3 ;  /* 0x0000000d0b037c11 */ /* 0x040fe2000f8e18ff */
[----:B------:R-:W-:Y:S01]  /*20d0*/  NOP ;  /* 0x0000000000007918 */ /* 0x000fe20000000000 */
[----:B-1----:R-:W-:Y:S02]  /*20e0*/  SHF.L.U32 R0, R10, 0x1f, RZ ;  /* 0x0000001f0a007819 */ /* 0x002fe400000006ff */
[----:B------:R-:W-:Y:S02]  /*20f0*/  LEA R5, R11, UR13, 0x4 ;  /* 0x0000000d0b057c11 */ /* 0x000fe4000f8e20ff */
[----:B--2-4-:R-:W1:Y:S02]  /*2100*/  SYNCS.PHASECHK.TRANS64.TRYWAIT P0, [R3+URZ+0x80], R0 ;  /* 0x00008000030075a7 */ /* 0x014e6400080011ff */
[----:B-1----:R-:W-:Y:S05]  /*2110*/  @!P0 BRA `(.L_x_39) ;  /* 0x0000007400008947 */ /* 0x002fea0003800000 */
.L_x_140:
[----:B------:R-:W2:Y:S01]  /*2120*/  LDS.128 R4, [R5+0x110] ;  /* 0x0001100005047984 */ /* 0x000ea20000000c00 */
[----:B------:R-:W-:Y:S01]  /*2130*/  UISETP.GE.AND UP0, UPT, UR42, 0x1, UPT ;  /* 0x000000012a00788c */ /* 0x000fe2000bf06270 */
[----:B------:R-:W-:Y:S01]  /*2140*/  @!PT LDS RZ, [RZ] ;  /* 0x00000000fffff984 */ /* 0x000fe20000000800 */
[----:B------:R-:W-:Y:S01]  /*2150*/  @!PT LDS RZ, [RZ] ;  /* 0x00000000fffff984 */ /* 0x000fe20000000800 */
[----:B------:R-:W-:Y:S01]  /*2160*/  @!PT LDS RZ, [RZ] ;  /* 0x00000000fffff984 */ /* 0x000fe20000000800 */
[----:B------:R-:W-:Y:S01]  /*2170*/  @!PT LDS RZ, [RZ] ;  /* 0x00000000fffff984 */ /* 0x000fe20000000800 */
[----:B------:R3:W-:Y:S06]  /*2180*/  MEMBAR.ALL.CTA ;  /* 0x0000000000007992 */ /* 0x0007ec0000008000 */
[----:B---3--:R-:W3:Y:S01]  /*2190*/  FENCE.VIEW.ASYNC.S ;  /* 0x00000000000073c6 */ /* 0x008ee20000000000 */
[----:B--2---:R-:W-:-:S13]  /*21a0*/  LOP3.LUT P0, RZ, R6, 0x1, RZ, 0xc0, !PT ;  /* 0x0000000106ff7812 */ /* 0x004fda000780c0ff */
[----:B---3--:R-:W-:Y:S01]  /*21b0*/  VOTEU.ANY UP1, P0 ;  /* 0x0000000000ff7886 */ /* 0x008fe20000020100 */
[----:B------:R-:W-:-:S13]  /*21c0*/  PLOP3.LUT P0, PT, PT, PT, UP1, 0x80, 0x8 ;  /* 0x000000000008781c */ /* 0x000fda0003f0f018 */
[----:B-1----:R-:W-:Y:S02]  /*21d0*/  @P0 LOP3.LUT R0, R5, 0xffff, RZ, 0xc0, !PT ;  /* 0x0000ffff05000812 */ /* 0x002fe400078ec0ff */
[----:B------:R-:W-:Y:S02]  /*21e0*/  @P0 MOV R2, R4 ;  /* 0x0000000400020202 */ /* 0x000fe40000000f00 */
[----:B------:R-:W-:Y:S01]  /*21f0*/  @P0 R2UR UR5, R0 ;  /* 0x00000000000502ca */ /* 0x000fe200000e0000 */
[----:B------:R-:W-:Y:S01]  /*2200*/  VIADD R0, R3, 0x90 ;  /* 0x0000009003007836 */ /* 0x000fe20000000000 */
[----:B------:R-:W-:Y:S02]  /*2210*/  @P0 SHF.R.U32.HI R4, RZ, 0x10, R5 ;  /* 0x00000010ff040819 */ /* 0x000fe40000011605 */
[----:B------:R-:W-:Y:S02]  /*2220*/  @P0 R2UR UR6, R2 ;  /* 0x00000000020602ca */ /* 0x000fe400000e0000 */
[----:B------:R-:W-:-:S02]  /*2230*/  PRMT R0, RZ, 0x654, R0 ;  /* 0x00000654ff007816 */ /* 0x000fc40000000000 */
[----:B------:R-:W-:Y:S02]  /*2240*/  @P0 R2UR UR4, R4 ;  /* 0x00000000040402ca */ /* 0x000fe400000e0000 */
[----:B------:R1:W-:Y:S03]  /*2250*/  SYNCS.ARRIVE.TRANS64.RED.A1T0 RZ, [R0+URZ], RZ ;  /* 0x000000ff00ff79a7 */ /* 0x0003e600081004ff */
[----:B------:R-:W-:-:S04]  /*2260*/  @UP1 UMOV UR31, UR5 ;  /* 0x00000005001f1c82 */ /* 0x000fc80008000000 */
[----:B------:R-:W-:-:S04]  /*2270*/  @UP1 UMOV UR37, UR6 ;  /* 0x0000000600251c82 */ /* 0x000fc80008000000 */
[----:B------:R-:W-:Y:S01]  /*2280*/  @UP1 UMOV UR36, UR4 ;  /* 0x0000000400241c82 */ /* 0x000fe20008000000 */
[----:B------:R-:W-:Y:S05]  /*2290*/  BRA.U !UP0, `(.L_x_40) ;  /* 0x0000000108d47547 */ /* 0x000fea000b800000 */
[----:B------:R-:W2:Y:S01]  /*22a0*/  LDCU.128 UR16, c[0x0][0xb10] ;  /* 0x00016200ff1077ac */ /* 0x000ea20008000c00 */
[----:B------:R-:W3:Y:S01]  /*22b0*/  LDCU UR12, c[0x0][0xb20] ;  /* 0x00016400ff0c77ac */ /* 0x000ee20008000800 */
[----:B------:R-:W4:Y:S01]  /*22c0*/  LDCU UR14, c[0x0][0xb0c] ;  /* 0x00016180ff0e77ac */ /* 0x000f220008000800 */
[----:B------:R-:W1:Y:S01]  /*22d0*/  LDCU.64 UR8, c[0x0][0xb28] ;  /* 0x00016500ff0877ac */ /* 0x000e620008000a00 */
[----:B------:R-:W-:Y:S02]  /*22e0*/  UISETP.NE.AND UP3, UPT, UR42, 0x1, UPT ;  /* 0x000000012a00788c */ /* 0x000fe4000bf65270 */
[----:B--2---:R-:W-:Y:S02]  /*22f0*/  UIMAD.WIDE.U32 UR6, UR40, UR19, URZ ;  /* 0x00000013280672a5 */ /* 0x004fe4000f8e00ff */
[----:B------:R-:W-:Y:S02]  /*2300*/  UIMAD.WIDE.U32 UR4, UR41, UR16, URZ ;  /* 0x00000010290472a5 */ /* 0x000fe4000f8e00ff */
[----:B------:R-:W-:-:S02]  /*2310*/  UISETP.NE.AND UP0, UPT, UR18, 0x1, UPT ;  /* 0x000000011200788c */ /* 0x000fc4000bf05270 */
[----:B------:R-:W-:Y:S01]  /*2320*/  UIMAD.WIDE.U32 UR24, UR31, UR19, URZ ;  /* 0x000000131f1872a5 */ /* 0x000fe2000f8e00ff */
[----:B------:R-:W-:Y:S02]  /*2330*/  UMOV UR6, UR7 ;  /* 0x0000000700067c82 */ /* 0x000fe40008000000 */
[----:B------:R-:W-:Y:S01]  /*2340*/  UMOV UR4, UR5 ;  /* 0x0000000500047c82 */ /* 0x000fe20008000000 */
[----:B---3--:R-:W-:Y:S02]  /*2350*/  USHF.R.U32.HI UR6, URZ, UR12, UR6 ;  /* 0x0000000cff067299 */ /* 0x008fe40008011606 */
[----:B----4-:R-:W-:Y:S02]  /*2360*/  UISETP.NE.AND UP2, UPT, UR14, 0x1, UPT ;  /* 0x000000010e00788c */ /* 0x010fe4000bf45270 */
[----:B------:R-:W-:Y:S02]  /*2370*/  USHF.R.U32.HI UR4, URZ, UR17, UR4 ;  /* 0x00000011ff047299 */ /* 0x000fe40008011604 */
[----:B------:R-:W-:-:S02]  /*2380*/  USEL UR5, UR40, UR6, !UP0 ;  /* 0x0000000628057287 */ /* 0x000fc4000c000000 */
[----:B------:R-:W-:Y:S02]  /*2390*/  USEL UR6, UR41, UR4, !UP2 ;  /* 0x0000000429067287 */ /* 0x000fe4000d000000 */
[----:B-1----:R-:W-:Y:S01]  /*23a0*/  UIMAD.WIDE.U32 UR10, UR5, UR8, URZ ;  /* 0x00000008050a72a5 */ /* 0x002fe2000f8e00ff */
[----:B------:R-:W-:Y:S01]  /*23b0*/  UMOV UR4, UR25 ;  /* 0x0000001900047c82 */ /* 0x000fe20008000000 */
[----:B------:R-:W-:Y:S02]  /*23c0*/  UIMAD.WIDE.U32 UR22, UR37, UR16, URZ ;  /* 0x00000010251672a5 */ /* 0x000fe4000f8e00ff */
[----:B------:R-:W-:-:S03]  /*23d0*/  UIMAD.WIDE.U32 UR24, UR6, UR8, URZ ;  /* 0x00000008061872a5 */ /* 0x000fc6000f8e00ff */
[----:B------:R-:W-:Y:S01]  /*23e0*/  UMOV UR10, UR11 ;  /* 0x0000000b000a7c82 */ /* 0x000fe20008000000 */
[----:B------:R-:W-:Y:S02]  /*23f0*/  USHF.R.U32.HI UR4, URZ, UR12, UR4 ;  /* 0x0000000cff047299 */ /* 0x000fe40008011604 */
[----:B------:R-:W-:Y:S01]  /*2400*/  @UP3 USHF.R.U32.HI UR5, URZ, UR9, UR10 ;  /* 0x00000009ff053299 */ /* 0x000fe2000801160a */
[----:B------:R-:W-:Y:S01]  /*2410*/  UMOV UR22, UR23 ;  /* 0x0000001700167c82 */ /* 0x000fe20008000000 */
[----:B------:R-:W-:Y:S01]  /*2420*/  UMOV UR24, UR25 ;  /* 0x0000001900187c82 */ /* 0x000fe20008000000 */
[----:B------:R-:W-:Y:S02]  /*2430*/  USHF.R.U32.HI UR17, URZ, UR17, UR22 ;  /* 0x00000011ff117299 */ /* 0x000fe40008011616 */
[----:B------:R-:W-:Y:S02]  /*2440*/  USEL UR4, UR31, UR4, !UP0 ;  /* 0x000000041f047287 */ /* 0x000fe4000c000000 */
[----:B------:R-:W-:-:S02]  /*2450*/  @UP3 USHF.R.U32.HI UR6, URZ, UR9, UR24 ;  /* 0x00000009ff063299 */ /* 0x000fc40008011618 */
[----:B------:R-:W-:Y:S02]  /*2460*/  UIMAD UR7, UR42, UR5, URZ ;  /* 0x000000052a0772a4 */ /* 0x000fe4000f8e02ff */
[----:B------:R-:W-:Y:S02]  /*2470*/  USEL UR5, UR37, UR17, !UP2 ;  /* 0x0000001125057287 */ /* 0x000fe4000d000000 */
[----:B------:R-:W-:Y:S02]  /*2480*/  UIMAD UR10, UR42, UR6, URZ ;  /* 0x000000062a0a72a4 */ /* 0x000fe4000f8e02ff */
[----:B------:R-:W-:Y:S02]  /*2490*/  UISETP.GE.AND UP0, UPT, UR4, UR7, UPT ;  /* 0x000000070400728c */ /* 0x000fe4000bf06270 */
[----:B------:R-:W-:Y:S02]  /*24a0*/  UIMAD.WIDE.U32 UR16, UR4, UR8, URZ ;  /* 0x00000008041072a5 */ /* 0x000fe4000f8e00ff */
[----:B------:R-:W-:-:S02]  /*24b0*/  UISETP.GE.OR UP0, UPT, UR5, UR10, UP0 ;  /* 0x0000000a0500728c */ /* 0x000fc40008706670 */
        /* <DEDUP_REMOVED lines=19> */
.L_x_40:
[----:B------:R-:W2:Y:S02]  /*25f0*/  LDCU UR4, c[0x0][0xb30] ;  /* 0x00016600ff0477ac */ /* 0x000ea40008000800 */
[----:B--2---:R-:W-:-:S09]  /*2600*/  UISETP.NE.AND UP0, UPT, UR4, 0x1, UPT ;  /* 0x000000010400788c */ /* 0x004fd2000bf05270 */
[----:B------:R-:W-:Y:S05]  /*2610*/  BRA.U UP0, `(.L_x_41) ;  /* 0x0000000100447547 */ /* 0x000fea000b800000 */
[----:B------:R-:W2:Y:S01]  /*2620*/  LDCU.128 UR8, c[0x0][0xb10] ;  /* 0x00016200ff0877ac */ /* 0x000ea20008000c00 */
[----:B------:R-:W3:Y:S01]  /*2630*/  LDCU UR12, c[0x0][0xb0c] ;  /* 0x00016180ff0c77ac */ /* 0x000ee20008000800 */
[----:B------:R-:W4:Y:S01]  /*2640*/  LDCU UR14, c[0x0][0xb20] ;  /* 0x00016400ff0e77ac */ /* 0x000f220008000800 */
[----:B--2---:R-:W-:Y:S02]  /*2650*/  UIMAD.WIDE.U32 UR6, UR37, UR8, URZ ;  /* 0x00000008250672a5 */ /* 0x004fe4000f8e00ff */
[----:B------:R-:W-:Y:S02]  /*2660*/  UIMAD.WIDE.U32 UR4, UR31, UR11, URZ ;  /* 0x0000000b1f0472a5 */ /* 0x000fe4000f8e00ff */
[----:B---3--:R-:W-:Y:S02]  /*2670*/  UISETP.NE.AND UP2, UPT, UR12, 0x1, UPT ;  /* 0x000000010c00788c */ /* 0x008fe4000bf45270 */
[----:B------:R-:W-:Y:S01]  /*2680*/  UISETP.NE.AND UP0, UPT, UR10, 0x1, UPT ;  /* 0x000000010a00788c */ /* 0x000fe2000bf05270 */
[----:B------:R-:W-:-:S02]  /*2690*/  UMOV UR6, UR7 ;  /* 0x0000000700067c82 */ /* 0x000fc40008000000 */
[----:B------:R-:W-:Y:S01]  /*26a0*/  UMOV UR4, UR5 ;  /* 0x0000000500047c82 */ /* 0x000fe20008000000 */
[----:B------:R-:W-:Y:S02]  /*26b0*/  USHF.R.U32.HI UR9, URZ, UR9, UR6 ;  /* 0x00000009ff097299 */ /* 0x000fe40008011606 */
[----:B----4-:R-:W-:Y:S02]  /*26c0*/  USHF.R.U32.HI UR4, URZ, UR14, UR4 ;  /* 0x0000000eff047299 */ /* 0x010fe40008011604 */
[----:B------:R-:W-:Y:S02]  /*26d0*/  USEL UR5, UR37, UR9, !UP2 ;  /* 0x0000000925057287 */ /* 0x000fe4000d000000 */
[----:B------:R-:W-:-:S04]  /*26e0*/  USEL UR4, UR31, UR4, !UP0 ;  /* 0x000000041f047287 */ /* 0x000fc8000c000000 */
[----:B------:R-:W-:Y:S02]  /*26f0*/  UIADD3 UR6, UPT, UPT, UR5, -UR4, URZ ;  /* 0x8000000405067290 */ /* 0x000fe4000fffe0ff */
[----:B------:R-:W-:Y:S02]  /*2700*/  UIADD3 UR4, UPT, UPT, -UR5, UR4, URZ ;  /* 0x0000000405047290 */ /* 0x000fe4000fffe1ff */
[----:B------:R-:W-:Y:S02]  /*2710*/  UIMAD UR31, UR6, UR10, UR31 ;  /* 0x0000000a061f72a4 */ /* 0x000fe4000f8e021f */
[----:B------:R-:W-:-:S12]  /*2720*/  UIMAD UR37, UR4, UR12, UR37 ;  /* 0x0000000c042572a4 */ /* 0x000fd8000f8e0225 */
.L_x_41:
[----:B------:R-:W-:Y:S01]  /*2730*/  VIADD R11, R11, 0x1 ;  /* 0x000000010b0b7836 */ /* 0x000fe20000000000 */
[----:B------:R-:W-:Y:S01]  /*2740*/  R2UR UR4, R82 ;  /* 0x00000000520472ca */ /* 0x000fe200000e0000 */
[----:B------:R-:W-:Y:S01]  /*2750*/  UIADD3 UR20, UPT, UPT, UR31, UR63, URZ ;  /* 0x0000003f1f147290 */ /* 0x000fe2000fffe0ff */
[----:B------:R-:W-:Y:S02]  /*2760*/  PLOP3.LUT P1, PT, PT, PT, PT, 0x80, 0x8 ;  /* 0x000000000008781c */ /* 0x000fe40003f2f070 */
[----:B------:R-:W-:-:S04]  /*2770*/  ISETP.NE.AND P0, PT, R11, 0x2, PT ;  /* 0x000000020b00780c */ /* 0x000fc80003f05270 */
[----:B------:R-:W-:Y:S02]  /*2780*/  SEL R3, RZ, 0x1, P0 ;  /* 0x00000001ff037807 */ /* 0x000fe40000000000 */
[----:B------:R-:W-:Y:S02]  /*2790*/  SEL R11, R11, RZ, P0 ;  /* 0x000000ff0b0b7207 */ /* 0x000fe40000000000 */
[----:B------:R-:W-:Y:S01]  /*27a0*/  LOP3.LUT R10, R10, R3, RZ, 0x3c, !PT ;  /* 0x000000030a0a7212 */ /* 0x000fe200078e3cff */
[----:B------:R-:W-:Y:S01]  /*27b0*/  UIADD3 UR16, UPT, UPT, UR37, UR4, URZ ;  /* 0x0000000425107290 */ /* 0x000fe2000fffe0ff */
[----:B------:R-:W-:Y:S11]  /*27c0*/  BRA.U UP1, `(.L_x_42) ;  /* 0xfffffff101087547 */ /* 0x000ff6000b83ffff */
[----:B------:R-:W-:Y:S01]  /*27d0*/  UIADD3 UR13, UPT, UPT, UR13, 0x18, URZ ;  /* 0x000000180d0d7890 */ /* 0x000fe2000fffe0ff */
[----:B------:R-:W-:-:S03]  /*27e0*/  SHF.L.U32 R3, R12, 0x1f, RZ ;  /* 0x0000001f0c037819 */ /* 0x000fc600000006ff */
[----:B------:R-:W-:-:S09]  /*27f0*/  ULEA UR4, UR15, UR13, 0x3 ;  /* 0x0000000d0f047291 */ /* 0x000fd2000f8e18ff */
[----:B------:R-:W2:Y:S02]  /*2800*/  SYNCS.PHASECHK.TRANS64.TRYWAIT P0, [UR4], R3 ;  /* 0x00000003ff0075a7 */ /* 0x000ea40008001104 */
[----:B--2---:R-:W-:Y:S05]  /*2810*/  @!P0 BRA `(.L_x_43) ;  /* 0x0000006c00548947 */ /* 0x004fea0003800000 */
.L_x_142:
[----:B------:R-:W-:-:S04]  /*2820*/  UIADD3 UR4, UPT, UPT, UR15, 0x1, URZ ;  /* 0x000000010f047890 */ /* 0x000fc8000fffe0ff */
[----:B------:R-:W-:-:S04]  /*2830*/  UISETP.NE.AND UP0, UPT, UR4, 0x3, UPT ;  /* 0x000000030400788c */ /* 0x000fc8000bf05270 */
[----:B------:R-:W-:Y:S02]  /*2840*/  USEL UR6, URZ, 0x1, UP0 ;  /* 0x00000001ff067887 */ /* 0x000fe40008000000 */
[----:B------:R-:W-:-:S04]  /*2850*/  USEL UR4, UR4, URZ, UP0 ;  /* 0x000000ff04047287 */ /* 0x000fc80008000000 */
[----:B------:R-:W-:Y:S01]  /*2860*/  ULEA UR5, UR4, UR13, 0x3 ;  /* 0x0000000d04057291 */ /* 0x000fe2000f8e18ff */
[----:B------:R-:W-:-:S04]  /*2870*/  LOP3.LUT R12, R12, UR6, RZ, 0x3c, !PT ;  /* 0x000000060c0c7c12 */ /* 0x000fc8000f8e3cff */
[----:B-1----:R-:W-:-:S04]  /*2880*/  SHF.L.U32 R3, R12, 0x1f, RZ ;  /* 0x0000001f0c037819 */ /* 0x002fc800000006ff */
[----:B------:R-:W1:Y:S02]  /*2890*/  SYNCS.PHASECHK.TRANS64.TRYWAIT P0, [UR5], R3 ;  /* 0x00000003ff0075a7 */ /* 0x000e640008001105 */
[----:B-1----:R-:W-:Y:S05]  /*28a0*/  @!P0 BRA `(.L_x_44) ;  /* 0x0000006c00488947 */ /* 0x002fea0003800000 */
.L_x_144:
[----:B------:R-:W-:-:S04]  /*28b0*/  UIADD3 UR4, UPT, UPT, UR4, 0x1, URZ ;  /* 0x0000000104047890 */ /* 0x000fc8000fffe0ff */
[----:B------:R-:W-:-:S04]  /*28c0*/  UISETP.NE.AND UP0, UPT, UR4, 0x3, UPT ;  /* 0x000000030400788c */ /* 0x000fc8000bf05270 */
[----:B------:R-:W-:Y:S02]  /*28d0*/  USEL UR5, URZ, 0x1, UP0 ;  /* 0x00000001ff057887 */ /* 0x000fe40008000000 */
[----:B------:R-:W-:-:S04]  /*28e0*/  USEL UR4, UR4, URZ, UP0 ;  /* 0x000000ff04047287 */ /* 0x000fc80008000000 */
[----:B------:R-:W-:Y:S01]  /*28f0*/  ULEA UR4, UR4, UR13, 0x3 ;  /* 0x0000000d04047291 */ /* 0x000fe2000f8e18ff */
[----:B-1----:R-:W-:-:S04]  /*2900*/  LOP3.LUT R3, R12, UR5, RZ, 0x3c, !PT ;  /* 0x000000050c037c12 */ /* 0x002fc8000f8e3cff */
[----:B------:R-:W-:Y:S01]  /*2910*/  SHF.L.U32 R3, R3, 0x1f, RZ ;  /* 0x0000001f03037819 */ /* 0x000fe200000006ff */
[----:B------:R-:W-:-:S07]  /*2920*/  IMAD.U32 R0, RZ, RZ, UR4 ;  /* 0x00000004ff007e24 */ /* 0x000fce000f8e00ff */
.L_x_45:
[----:B-1----:R1:W2:Y:S02]  /*2930*/  SYNCS.PHASECHK.TRANS64.TRYWAIT P0, [R0+URZ], R3 ;  /* 0x00000003000075a7 */ /* 0x0022a400080011ff */
[----:B--2---:R-:W-:Y:S05]  /*2940*/  @!P0 NANOSLEEP.SYNCS 0x989680 ;  /* 0x009896800000895d */ /* 0x004fea0003900000 */
[----:B------:R-:W2:Y:S02]  /*2950*/  @!P0 SYNCS.PHASECHK.TRANS64 P0, [R0+URZ], R3 ;  /* 0x00000003000085a7 */ /* 0x000ea400080010ff */
[----:B--2---:R-:W-:Y:S05]  /*2960*/  @P0 EXIT ;  /* 0x000000000000094d */ /* 0x004fea0003800000 */
[----:B------:R-:W-:Y:S05]  /*2970*/  BRA `(.L_x_45) ;  /* 0xfffffffc00ec7947 */ /* 0x000fea000383ffff */
.L_x_22:
[----:B------:R-:W-:-:S04]  /*2980*/  UISETP.NE.AND UP0, UPT, UR47, URZ, UPT ;  /* 0x000000ff2f00728c */ /* 0x000fc8000bf05270 */
[----:B------:R-:W-:-:S09]  /*2990*/  UISETP.NE.OR UP0, UPT, UR17, 0x1, UP0 ;  /* 0x000000011100788c */ /* 0x000fd20008705670 */
[----:B------:R-:W-:Y:S05]  /*29a0*/  BRA.U UP0, `(.L_x_46) ;  /* 0x0000000500487547 */ /* 0x000fea000b800000 */
[----:B------:R-:W-:Y:S01]  /*29b0*/  ISETP.GE.U32.AND P2, PT, R0, 0x2, PT ;  /* 0x000000020000780c */ /* 0x000fe20003f46070 */
[----:B------:R-:W-:Y:S01]  /*29c0*/  IMAD.MOV.U32 R12, RZ, RZ, 0x1 ;  /* 0x00000001ff0c7424 */ /* 0x000fe200078e00ff */
[----:B------:R-:W-:Y:S02]  /*29d0*/  CS2R R10, SRZ ;  /* 0x00000000000a7805 */ /* 0x000fe4000001ff00 */
[----:B------:R-:W-:Y:S01]  /*29e0*/  CS2R R8, SRZ ;  /* 0x0000000000087805 */ /* 0x000fe2000001ff00 */
[----:B------:R-:W-:Y:S01]  /*29f0*/  UMOV UR6, 0x400 ;  /* 0x0000040000067882 */ /* 0x000fe20000000000 */
[----:B------:R-:W-:Y:S01]  /*2a00*/  UMOV UR5, URZ ;  /* 0x000000ff00057c82 */ /* 0x000fe20008000000 */
[----:B------:R-:W-:-:S12]  /*2a10*/  ULEA UR6, UR47, UR6, 0x18 ;  /* 0x000000062f067291 */ /* 0x000fd8000f8ec0ff */
.L_x_50:
[----:B------:R-:W-:Y:S02]  /*2a20*/  LEA R2, R8, UR6, 0x3 ;  /* 0x0000000608027c11 */ /* 0x000fe4000f8e18ff */
[----:B------:R-:W-:-:S03]  /*2a30*/  SHF.L.U32 R5, R9, 0x1f, RZ ;  /* 0x0000001f09057819 */ /* 0x000fc600000006ff */
[----:B------:R-:W-:Y:S01]  /*2a40*/  VIADD R4, R2, 0xf0 ;  /* 0x000000f002047836 */ /* 0x000fe20000000000 */
[----:B------:R-:W1:Y:S02]  /*2a50*/  SYNCS.PHASECHK.TRANS64.TRYWAIT P0, [R2+URZ+0xe0], R5 ;  /* 0x0000e005020075a7 */ /* 0x000e6400080011ff */
[----:B-1----:R-:W-:Y:S05]  /*2a60*/  @!P0 BRA `(.L_x_47) ;  /* 0x0000006800f08947 */ /* 0x002fea0003800000 */
.L_x_145:
[----:B------:R-:W-:Y:S01]  /*2a70*/  ULEA UR4, UR5, UR6, 0x3 ;  /* 0x0000000605047291 */ /* 0x000fe2000f8e18ff */
[----:B------:R-:W-:Y:S02]  /*2a80*/  PRMT R4, RZ, 0x654, R4 ;  /* 0x00000654ff047816 */ /* 0x000fe40000000004 */
[----:B-1----:R-:W-:Y:S01]  /*2a90*/  SHF.L.U32 R5, R12, 0x1f, RZ ;  /* 0x0000001f0c057819 */ /* 0x002fe200000006ff */
[----:B------:R-:W-:Y:S01]  /*2aa0*/  UIADD3 UR7, UPT, UPT, UR4, 0x80, URZ ;  /* 0x0000008004077890 */ /* 0x000fe2000fffe0ff */
[----:B------:R1:W-:Y:S05]  /*2ab0*/  SYNCS.ARRIVE.TRANS64.RED.A1T0 RZ, [R4+URZ], RZ ;  /* 0x000000ff04ff79a7 */ /* 0x0003ea00081004ff */
[----:B------:R-:W-:Y:S01]  /*2ac0*/  IMAD.U32 R7, RZ, RZ, UR7 ;  /* 0x00000007ff077e24 */ /* 0x000fe2000f8e00ff */
[----:B------:R-:W2:Y:S04]  /*2ad0*/  SYNCS.PHASECHK.TRANS64.TRYWAIT P0, [UR4+0x90], R5 ;  /* 0x00009005ff0075a7 */ /* 0x000ea80008001104 */
[----:B------:R-:W-:Y:S01]  /*2ae0*/  PRMT R6, R0, 0x654, R7 ;  /* 0x0000065400067816 */ /* 0x000fe20000000007 */
[----:B-1----:R-:W-:Y:S01]  /*2af0*/  @!P2 IMAD.MOV.U32 R4, RZ, RZ, 0x10 ;  /* 0x00000010ff04a424 */ /* 0x002fe200078e00ff */
[----:B--2---:R-:W-:Y:S06]  /*2b00*/  @!P0 BRA `(.L_x_48) ;  /* 0x0000006800dc8947 */ /* 0x004fec0003800000 */
.L_x_147:
[----:B------:R-:W-:Y:S01]  /*2b10*/  ULEA UR8, UR5, UR6, 0x4 ;  /* 0x0000000605087291 */ /* 0x000fe2000f8e20ff */
[----:B------:R-:W-:Y:S01]  /*2b20*/  SEL R3, R6, R3, !P2 ;  /* 0x0000000306037207 */ /* 0x000fe20005000000 */
[----:B------:R-:W-:Y:S01]  /*2b30*/  UIADD3 UR9, UPT, UPT, UR4, 0x80, URZ ;  /* 0x0000008004097890 */ /* 0x000fe2000fffe0ff */
[----:B-1----:R-:W-:Y:S01]  /*2b40*/  LEA R2, R11, UR6, 0x3 ;  /* 0x000000060b027c11 */ /* 0x002fe2000f8e18ff */
[----:B------:R-:W-:Y:S01]  /*2b50*/  UIADD3 UR8, UPT, UPT, UR8, 0x110, URZ ;  /* 0x0000011008087890 */ /* 0x000fe2000fffe0ff */
[----:B------:R-:W-:Y:S01]  /*2b60*/  SHF.L.U32 R5, R10, 0x1f, RZ ;  /* 0x0000001f0a057819 */ /* 0x000fe200000006ff */
[----:B------:R1:W-:Y:S01]  /*2b70*/  @!P2 SYNCS.ARRIVE.TRANS64.RED RZ, [R3+URZ], R4 ;  /* 0x0000000403ffa9a7 */ /* 0x0003e200080004ff */
[----:B------:R-:W-:Y:S01]  /*2b80*/  UIADD3 UR4, UPT, UPT, UR5, 0x1, URZ ;  /* 0x0000000105047890 */ /* 0x000fe2000fffe0ff */
[----:B------:R-:W-:-:S03]  /*2b90*/  VIADD R8, R8, 0x1 ;  /* 0x0000000108087836 */ /* 0x000fc60000000000 */
[----:B------:R-:W-:Y:S02]  /*2ba0*/  UISETP.NE.AND UP0, UPT, UR4, 0x2, UPT ;  /* 0x000000020400788c */ /* 0x000fe4000bf05270 */
[----:B------:R-:W-:Y:S06]  /*2bb0*/  UGETNEXTWORKID.BROADCAST [UR8], [UR9] ;  /* 0x00000000080073ca */ /* 0x000fec0008000100 */
[----:B------:R-:W-:Y:S01]  /*2bc0*/  USEL UR7, URZ, 0x1, UP0 ;  /* 0x00000001ff077887 */ /* 0x000fe20008000000 */
[----:B------:R-:W-:Y:S01]  /*2bd0*/  ISETP.NE.AND P0, PT, R8, 0x2, PT ;  /* 0x000000020800780c */ /* 0x000fe20003f05270 */
[----:B------:R-:W-:Y:S01]  /*2be0*/  USEL UR5, UR4, URZ, UP0 ;  /* 0x000000ff04057287 */ /* 0x000fe20008000000 */
[----:B------:R-:W2:Y:S03]  /*2bf0*/  SYNCS.PHASECHK.TRANS64.TRYWAIT P1, [R2+URZ+0x80], R5 ;  /* 0x00008005020075a7 */ /* 0x000ea600080211ff */
[----:B------:R-:W-:Y:S01]  /*2c00*/  LOP3.LUT R12, R12, UR7, RZ, 0x3c, !PT ;  /* 0x000000070c0c7c12 */ /* 0x000fe2000f8e3cff */
[----:B-12---:R-:W-:Y:S07]  /*2c10*/  @!P1 BRA `(.L_x_49) ;  /* 0x0000006800b09947 */ /* 0x006fee0003800000 */
.L_x_148:
[C---:B------:R-:W-:Y:S01]  /*2c20*/  LEA R4, R11.reuse, UR6, 0x4 ;  /* 0x000000060b047c11 */ /* 0x040fe2000f8e20ff */
[----:B-1----:R-:W-:Y:S01]  /*2c30*/  VIADD R2, R2, 0x90 ;  /* 0x0000009002027836 */ /* 0x002fe20000000000 */
[----:B------:R-:W-:Y:S01]  /*2c40*/  SEL R8, R8, RZ, P0 ;  /* 0x000000ff08087207 */ /* 0x000fe20000000000 */
[----:B------:R-:W-:-:S03]  /*2c50*/  VIADD R11, R11, 0x1 ;  /* 0x000000010b0b7836 */ /* 0x000fc60000000000 */
[----:B------:R-:W1:Y:S01]  /*2c60*/  LDS.128 R4, [R4+0x110] ;  /* 0x0001100004047984 */ /* 0x000e620000000c00 */
[----:B------:R-:W-:Y:S02]  /*2c70*/  PRMT R2, RZ, 0x654, R2 ;  /* 0x00000654ff027816 */ /* 0x000fe40000000002 */
[C---:B------:R-:W-:Y:S01]  /*2c80*/  ISETP.NE.AND P1, PT, R11.reuse, 0x2, PT ;  /* 0x000000020b00780c */ /* 0x040fe20003f25270 */
[----:B------:R-:W-:Y:S01]  /*2c90*/  @!PT LDS RZ, [RZ] ;  /* 0x00000000fffff984 */ /* 0x000fe20000000800 */
[----:B------:R-:W-:Y:S01]  /*2ca0*/  @!PT LDS RZ, [RZ] ;  /* 0x00000000fffff984 */ /* 0x000fe20000000800 */
[----:B------:R-:W-:Y:S01]  /*2cb0*/  @!PT LDS RZ, [RZ] ;  /* 0x00000000fffff984 */ /* 0x000fe20000000800 */
[----:B------:R-:W-:Y:S01]  /*2cc0*/  @!PT LDS RZ, [RZ] ;  /* 0x00000000fffff984 */ /* 0x000fe20000000800 */
[----:B------:R2:W-:Y:S06]  /*2cd0*/  MEMBAR.ALL.CTA ;  /* 0x0000000000007992 */ /* 0x0005ec0000008000 */
[----:B--2---:R-:W2:Y:S01]  /*2ce0*/  FENCE.VIEW.ASYNC.S ;  /* 0x00000000000073c6 */ /* 0x004ea20000000000 */
[----:B------:R-:W-:Y:S01]  /*2cf0*/  SEL R11, R11, RZ, P1 ;  /* 0x000000ff0b0b7207 */ /* 0x000fe20000800000 */
[----:B--2---:R2:W-:Y:S01]  /*2d00*/  SYNCS.ARRIVE.TRANS64.RED.A1T0 RZ, [R2+URZ], RZ ;  /* 0x000000ff02ff79a7 */ /* 0x0045e200081004ff */
[----:B-1----:R-:W-:-:S02]  /*2d10*/  LOP3.LUT P3, RZ, R6, 0x1, RZ, 0xc0, !PT ;  /* 0x0000000106ff7812 */ /* 0x002fc4000786c0ff */
[----:B------:R-:W-:-:S04]  /*2d20*/  SEL R5, RZ, 0x1, P1 ;  /* 0x00000001ff057807 */ /* 0x000fc80000800000 */
[----:B------:R-:W-:Y:S02]  /*2d30*/  LOP3.LUT R10, R10, R5, RZ, 0x3c, !PT ;  /* 0x000000050a0a7212 */ /* 0x000fe400078e3cff */
[----:B--2---:R-:W-:-:S04]  /*2d40*/  SEL R2, RZ, 0x1, P0 ;  /* 0x00000001ff027807 */ /* 0x004fc80000000000 */
[----:B------:R-:W-:Y:S01]  /*2d50*/  LOP3.LUT R9, R9, R2, RZ, 0x3c, !PT ;  /* 0x0000000209097212 */ /* 0x000fe200078e3cff */
[----:B------:R-:W-:Y:S06]  /*2d60*/  @P3 BRA `(.L_x_50) ;  /* 0xfffffffc002c3947 */ /* 0x000fec000383ffff */
[----:B------:R-:W-:Y:S01]  /*2d70*/  ULEA UR4, UR5, UR6, 0x3 ;  /* 0x0000000605047291 */ /* 0x000fe2000f8e18ff */
[----:B------:R-:W-:-:S08]  /*2d80*/  SHF.L.U32 R3, R12, 0x1f, RZ ;  /* 0x0000001f0c037819 */ /* 0x000fd000000006ff */
[----:B------:R-:W1:Y:S02]  /*2d90*/  SYNCS.PHASECHK.TRANS64 P0, [UR4+0x90], R3 ;  /* 0x00009003ff0075a7 */ /* 0x000e640008001004 */
[----:B-1----:R-:W-:Y:S05]  /*2da0*/  @P0 BRA `(.L_x_51) ;  /* 0x0000000000080947 */ /* 0x002fea0003800000 */
[----:B------:R-:W1:Y:S02]  /*2db0*/  SYNCS.PHASECHK.TRANS64.TRYWAIT P0, [UR4+0x90], R3 ;  /* 0x00009003ff0075a7 */ /* 0x000e640008001104 */
[----:B-1----:R-:W-:Y:S05]  /*2dc0*/  @!P0 BRA `(.L_x_52) ;  /* 0x0000006800588947 */ /* 0x002fea0003800000 */
.L_x_51:
[----:B------:R-:W-:-:S04]  /*2dd0*/  UIADD3 UR7, UPT, UPT, UR5, 0x1, URZ ;  /* 0x0000000105077890 */ /* 0x000fc8000fffe0ff */
[----:B------:R-:W-:-:S04]  /*2de0*/  UISETP.NE.AND UP0, UPT, UR7, 0x2, UPT ;  /* 0x000000020700788c */ /* 0x000fc8000bf05270 */
[----:B------:R-:W-:Y:S02]  /*2df0*/  USEL UR8, URZ, 0x1, UP0 ;  /* 0x00000001ff087887 */ /* 0x000fe40008000000 */
[----:B------:R-:W-:-:S04]  /*2e00*/  USEL UR7, UR7, URZ, UP0 ;  /* 0x000000ff07077287 */ /* 0x000fc80008000000 */
[----:B------:R-:W-:Y:S01]  /*2e10*/  ULEA UR7, UR7, UR6, 0x3 ;  /* 0x0000000607077291 */ /* 0x000fe2000f8e18ff */
[----:B-1----:R-:W-:-:S04]  /*2e20*/  LOP3.LUT R3, R12, UR8, RZ, 0x3c, !PT ;  /* 0x000000080c037c12 */ /* 0x002fc8000f8e3cff */
[----:B------:R-:W-:-:S04]  /*2e30*/  SHF.L.U32 R0, R3, 0x1f, RZ ;  /* 0x0000001f03007819 */ /* 0x000fc800000006ff */
[----:B------:R-:W1:Y:S02]  /*2e40*/  SYNCS.PHASECHK.TRANS64 P0, [UR7+0x90], R0 ;  /* 0x00009000ff0075a7 */ /* 0x000e640008001007 */
[----:B-1----:R-:W-:Y:S05]  /*2e50*/  @P0 EXIT ;  /* 0x000000000000094d */ /* 0x002fea0003800000 */
[----:B------:R-:W-:Y:S02]  /*2e60*/  SHF.L.U32 R3, R3, 0x1f, RZ ;  /* 0x0000001f03037819 */ /* 0x000fe400000006ff */
[----:B------:R-:W-:-:S07]  /*2e70*/  MOV R0, UR7 ;  /* 0x0000000700007c02 */ /* 0x000fce0008000f00 */
.L_x_53:
[----:B-1----:R1:W2:Y:S02]  /*2e80*/  SYNCS.PHASECHK.TRANS64.TRYWAIT P0, [R0+URZ+0x90], R3 ;  /* 0x00009003000075a7 */ /* 0x0022a400080011ff */
[----:B--2---:R-:W-:Y:S05]  /*2e90*/  @!P0 NANOSLEEP.SYNCS 0x989680 ;  /* 0x009896800000895d */ /* 0x004fea0003900000 */
[----:B------:R-:W2:Y:S02]  /*2ea0*/  @!P0 SYNCS.PHASECHK.TRANS64 P0, [R0+URZ+0x90], R3 ;  /* 0x00009003000085a7 */ /* 0x000ea400080010ff */
[----:B--2---:R-:W-:Y:S05]  /*2eb0*/  @P0 EXIT ;  /* 0x000000000000094d */ /* 0x004fea0003800000 */
[----:B------:R-:W-:Y:S05]  /*2ec0*/  BRA `(.L_x_53) ;  /* 0xfffffffc00ec7947 */ /* 0x000fea000383ffff */
.L_x_46:
[----:B------:R-:W-:Y:S05]  /*2ed0*/  BRA.U UP4, `(.L_x_54) ;  /* 0x0000000d04bc7547 */ /* 0x000fea000b800000 */
[----:B------:R-:W-:Y:S01]  /*2ee0*/  UMOV UR4, 0x40 ;  /* 0x0000004000047882 */ /* 0x000fe20000000000 */
[----:B------:R-:W-:Y:S01]  /*2ef0*/  NOP ;  /* 0x0000000000007918 */ /* 0x000fe20000000000 */
[----:B------:R-:W-:Y:S01]  /*2f00*/  ULEA UR5, UR47, UR4, 0x18 ;  /* 0x000000042f057291 */ /* 0x000fe2000f8ec0ff */
[----:B------:R-:W-:Y:S02]  /*2f10*/  UMOV UR6, 0x400 ;  /* 0x0000040000067882 */ /* 0x000fe40000000000 */
[----:B------:R-:W-:-:S06]  /*2f20*/  ULEA UR6, UR47, UR6, 0x18 ;  /* 0x000000062f067291 */ /* 0x000fcc000f8ec0ff */
[----:B------:R-:W1:Y:S02]  /*2f30*/  LDS.U8 R0, [UR5+0x1c] ;  /* 0x00001c05ff007984 */ /* 0x000e640008000000 */
[----:B-1----:R-:W-:-:S13]  /*2f40*/  ISETP.NE.AND P0, PT, R0, RZ, PT ;  /* 0x000000ff0000720c */ /* 0x002fda0003f05270 */
[----:B------:R-:W-:Y:S05]  /*2f50*/  @P0 BRA `(.L_x_55) ;  /* 0x0000000000580947 */ /* 0x000fea0003800000 */
[----:B------:R-:W-:-:S13]  /*2f60*/  ELECT P0, URZ, PT ;  /* 0x0000000000ff782f */ /* 0x000fda0003800000 */
[----:B------:R-:W-:Y:S05]  /*2f70*/  @!P0 BRA `(.L_x_56) ;  /* 0x0000000000608947 */ /* 0x000fea0003800000 */
[----:B------:R-:W-:Y:S01]  /*2f80*/  UMOV UR4, 0x10 ;  /* 0x0000001000047882 */ /* 0x000fe20000000000 */
[----:B------:R-:W-:Y:S01]  /*2f90*/  HFMA2 R0, -RZ, RZ, 0, 5.9604644775390625e-08 ;  /* 0x00000001ff007431 */ /* 0x000fe200000001ff */
[----:B------:R-:W-:-:S03]  /*2fa0*/  MOV R3, 0xffff ;  /* 0x0000ffff00037802 */ /* 0x000fc60000000f00 */
[----:B------:R-:W-:Y:S04]  /*2fb0*/  DEPBAR.LE SB1, 0x36 ;  /* 0x00009d800000791a */ /* 0x000fe80000000000 */
[----:B------:R-:W1:Y:S02]  /*2fc0*/  UTCATOMSWS.FIND_AND_SET.ALIGN UP0, UR4, UR4 ;  /* 0x00000004000475e3 */ /* 0x000e640008000800 */
[----:B-1----:R-:W-:Y:S01]  /*2fd0*/  MOV R4, UR4 ;  /* 0x0000000400047c02 */ /* 0x002fe20008000f00 */
[----:B------:R-:W-:Y:S06]  /*2fe0*/  BRA.U UP0, `(.L_x_57) ;  /* 0x0000000100187547 */ /* 0x000fec000b800000 */
.L_x_58:
[----:B------:R-:W-:Y:S05]  /*2ff0*/  NANOSLEEP 0x64 ;  /* 0x000000640000795d */ /* 0x000fea0003800000 */
[----:B------:R-:W-:-:S05]  /*3000*/  UMOV UR4, 0x10 ;  /* 0x0000001000047882 */ /* 0x000fca0000000000 */
[----:B------:R-:W-:Y:S04]  /*3010*/  DEPBAR.LE SB1, 0x36 ;  /* 0x00009d800000791a */ /* 0x000fe80000000000 */
[----:B------:R-:W1:Y:S02]  /*3020*/  UTCATOMSWS.FIND_AND_SET.ALIGN UP0, UR4, UR4 ;  /* 0x00000004000475e3 */ /* 0x000e640008000800 */
[----:B-1----:R-:W-:Y:S01]  /*3030*/  MOV R4, UR4 ;  /* 0x0000000400047c02 */ /* 0x002fe20008000f00 */
[----:B------:R-:W-:Y:S05]  /*3040*/  BRA.U !UP0, `(.L_x_58) ;  /* 0xfffffffd08e87547 */ /* 0x000fea000b83ffff */
.L_x_57:
[-C--:B------:R-:W-:Y:S02]  /*3050*/  SHF.L.U32 R3, R3, R4.reuse, RZ ;  /* 0x0000000403037219 */ /* 0x080fe400000006ff */
[----:B------:R-:W-:Y:S01]  /*3060*/  SHF.L.U32 R0, R0, R4, RZ ;  /* 0x0000000400007219 */ /* 0x000fe200000006ff */
[----:B------:R-:W-:Y:S02]  /*3070*/  IMAD.SHL.U32 R4, R4, 0x20, RZ ;  /* 0x0000002004047824 */ /* 0x000fe400078e00ff */
[----:B------:R1:W-:Y:S04]  /*3080*/  ATOMS.OR RZ, [UR5+0x14], R3 ;  /* 0x00001403ffff798c */ /* 0x0003e8000b000005 */
[----:B------:R1:W-:Y:S04]  /*3090*/  ATOMS.OR RZ, [UR5+0x18], R0 ;  /* 0x00001800ffff798c */ /* 0x0003e8000b000005 */
[----:B------:R1:W-:Y:S01]  /*30a0*/  STS [UR6+0x130], R4 ;  /* 0x00013004ff007988 */ /* 0x0003e20008000806 */
[----:B------:R-:W-:Y:S05]  /*30b0*/  BRA `(.L_x_56) ;  /* 0x0000000000107947 */ /* 0x000fea0003800000 */
.L_x_55:
[----:B------:R-:W-:Y:S02]  /*30c0*/  MOV R0, 0xffffffff ;  /* 0xffffffff00007802 */ /* 0x000fe40000000f00 */
[----:B------:R-:W-:-:S03]  /*30d0*/  MOV R4, 0x3100 ;  /* 0x0000310000047802 */ /* 0x000fc60000000f00 */
[----:B------:R1:W-:Y:S04]  /*30e0*/  STS [UR6+0x130], R0 ;  /* 0x00013000ff007988 */ /* 0x0003e80008000806 */
[----:B-1---5:R-:W-:Y:S05]  /*30f0*/  CALL.REL.NOINC `($__internal_1_$__cuda_sm10x_tcgen05_guardrail_trap_phase_invalid_during_alloc) ;  /* 0x0000006c00a47944 */ /* 0x022fea0003c00000 */
.L_x_56:
[----:B------:R-:W-:Y:S05]  /*3100*/  WARPSYNC.ALL ;  /* 0x0000000000007948 */ /* 0x000fea0003800000 */
[----:B------:R-:W2:Y:S01]  /*3110*/  S2UR UR4, SR_CgaCtaId ;  /* 0x00000000000479c3 */ /* 0x000ea20000008800 */
[----:B------:R-:W-:Y:S01]  /*3120*/  UMOV UR26, 0x400 ;  /* 0x00000400001a7882 */ /* 0x000fe20000000000 */
[----:B------:R-:W-:-:S06]  /*3130*/  NOP ;  /* 0x0000000000007918 */ /* 0x000fcc0000000000 */
[----:B------:R-:W-:Y:S06]  /*3140*/  BAR.ARV 0x6, 0xa0 ;  /* 0x0182800000007b1d */ /* 0x000fec0000002000 */
[----:B------:R-:W3:Y:S01]  /*3150*/  LDCU UR5, c[0x0][0x38c] ;  /* 0x00007180ff0577ac */ /* 0x000ee20008000800 */
[----:B------:R-:W-:Y:S01]  /*3160*/  LOP3.LUT R2, R2, 0xffff, RZ, 0xc0, !PT ;  /* 0x0000ffff02027812 */ /* 0x000fe200078ec0ff */
[----:B------:R-:W-:Y:S01]  /*3170*/  IMAD.MOV.U32 R11, RZ, RZ, 0x1 ;  /* 0x00000001ff0b7424 */ /* 0x000fe200078e00ff */
[----:B------:R-:W-:Y:S01]  /*3180*/  CS2R R8, SRZ ;  /* 0x0000000000087805 */ /* 0x000fe2000001ff00 */
[----:B------:R-:W4:Y:S01]  /*3190*/  LDCU UR7, c[0x0][0x38c] ;  /* 0x00007180ff0777ac */ /* 0x000f220008000800 */
[----:B------:R-:W-:Y:S01]  /*31a0*/  R2UR UR27, R2 ;  /* 0x00000000021b72ca */ /* 0x000fe200000e0000 */
[----:B------:R-:W-:Y:S01]  /*31b0*/  IMAD.MOV.U32 R10, RZ, RZ, RZ ;  /* 0x000000ffff0a7224 */ /* 0x000fe200078e00ff */
[----:B------:R-:W-:Y:S01]  /*31c0*/  UMOV UR31, URZ ;  /* 0x000000ff001f7c82 */ /* 0x000fe20008000000 */
[----:B------:R-:W-:Y:S01]  /*31d0*/  UMOV UR22, URZ ;  /* 0x000000ff00167c82 */ /* 0x000fe20008000000 */
[----:B--2---:R-:W-:Y:S01]  /*31e0*/  ULEA UR26, UR4, UR26, 0x18 ;  /* 0x0000001a041a7291 */ /* 0x004fe2000f8ec0ff */
[----:B------:R-:W-:Y:S01]  /*31f0*/  UMOV UR38, 0x0 ;  /* 0x0000000000267882 */ /* 0x000fe20000000000 */
[----:B------:R-:W-:-:S02]  /*3200*/  UMOV UR39, 0x8210010 ;  /* 0x0821001000277882 */ /* 0x000fc40000000000 */
[----:B------:R-:W-:Y:S02]  /*3210*/  UIADD3 UR4, UPT, UPT, UR26, 0x8400, URZ ;  /* 0x000084001a047890 */ /* 0x000fe4000fffe0ff */
[----:B------:R-:W-:Y:S02]  /*3220*/  UIADD3 UR6, UPT, UPT, UR26, 0x14400, URZ ;  /* 0x000144001a067890 */ /* 0x000fe4000fffe0ff */
[----:B---3--:R-:W-:Y:S01]  /*3230*/  UIADD3 UR5, UPT, UPT, UR5, 0x3f, URZ ;  /* 0x0000003f05057890 */ /* 0x008fe2000fffe0ff */
[----:B-1----:R-:W1:Y:S01]  /*3240*/  LDS R0, [UR26+0x130] ;  /* 0x0001301aff007984 */ /* 0x002e620008000800 */
[----:B------:R-:W-:Y:S01]  /*3250*/  UMOV UR36, 0x0 ;  /* 0x0000000000247882 */ /* 0x000fe20000000000 */
[----:B------:R-:W-:Y:S01]  /*3260*/  UMOV UR37, 0x8210010 ;  /* 0x0821001000257882 */ /* 0x000fe20000000000 */
[----:B------:R-:W-:Y:S02]  /*3270*/  USHF.R.S32.HI UR40, URZ, 0x1f, UR5 ;  /* 0x0000001fff287899 */ /* 0x000fe40008011405 */
[----:B----4-:R-:W-:-:S02]  /*3280*/  UISETP.GE.AND UP4, UPT, UR7, 0x1, UPT ;  /* 0x000000010700788c */ /* 0x010fc4000bf86270 */
[----:B------:R-:W-:Y:S02]  /*3290*/  ULEA.HI UR40, UR40, UR5, URZ, 0x6 ;  /* 0x0000000528287291 */ /* 0x000fe4000f8f30ff */
[----:B------:R-:W-:Y:S02]  /*32a0*/  USHF.R.U32.HI UR5, URZ, 0x4, UR4 ;  /* 0x00000004ff057899 */ /* 0x000fe40008011604 */
[----:B------:R-:W-:Y:S02]  /*32b0*/  USHF.R.S32.HI UR40, URZ, 0x6, UR40 ;  /* 0x00000006ff287899 */ /* 0x000fe40008011428 */
[----:B------:R-:W-:Y:S02]  /*32c0*/  USHF.R.U32.HI UR4, URZ, 0x4, UR6 ;  /* 0x00000004ff047899 */ /* 0x000fe40008011606 */
[----:B------:R-:W-:Y:S02]  /*32d0*/  UISETP.LT.AND UP0, UPT, UR40, 0x1, UPT ;  /* 0x000000012800788c */ /* 0x000fe4000bf01270 */
[----:B------:R-:W-:-:S02]  /*32e0*/  ULOP3.LUT UR5, UR5, 0x3fff, URZ, 0xc0, !UPT ;  /* 0x00003fff05057892 */ /* 0x000fc4000f8ec0ff */
[----:B------:R-:W-:Y:S02]  /*32f0*/  ULOP3.LUT UR4, UR4, 0x3fff, URZ, 0xc0, !UPT ;  /* 0x00003fff04047892 */ /* 0x000fe4000f8ec0ff */
[----:B------:R-:W-:Y:S02]  /*3300*/  USEL UR41, UR40, 0x1, !UP0 ;  /* 0x0000000128297887 */ /* 0x000fe4000c000000 */
[----:B------:R-:W-:Y:S02]  /*3310*/  ULOP3.LUT UR28, UR5, 0x10000, URZ, 0xfc, !UPT ;  /* 0x00010000051c7892 */ /* 0x000fe4000f8efcff */
[----:B------:R-:W-:Y:S02]  /*3320*/  ULOP3.LUT UR29, UR4, 0x2000000, URZ, 0xfc, !UPT ;  /* 0x02000000041d7892 */ /* 0x000fe4000f8efcff */
[----:B------:R-:W-:Y:S01]  /*3330*/  UIADD3 UR41, UPT, UPT, -UR41, URZ, URZ ;  /* 0x000000ff29297290 */ /* 0x000fe2000fffe1ff */
[----:B------:R-:W-:Y:S01]  /*3340*/  UMOV UR34, 0x0 ;  /* 0x0000000000227882 */ /* 0x000fe20000000000 */
[----:B------:R-:W-:Y:S01]  /*3350*/  UMOV UR35, 0x8210010 ;  /* 0x0821001000237882 */ /* 0x000fe20000000000 */
[----:B------:R-:W-:Y:S01]  /*3360*/  UMOV UR32, 0x0 ;  /* 0x0000000000207882 */ /* 0x000fe20000000000 */
[----:B------:R-:W-:Y:S01]  /*3370*/  UMOV UR33, 0x8210010 ;  /* 0x0821001000217882 */ /* 0x000fe20000000000 */
[----:B-1----:R-:W-:-:S15]  /*3380*/  R2UR UR42, R0 ;  /* 0x00000000002a72ca */ /* 0x002fde00000e0000 */
.L_x_65:
[----:B------:R-:W-:Y:S02]  /*3390*/  LEA R0, R10, UR26, 0x3 ;  /* 0x0000001a0a007c11 */ /* 0x000fe4000f8e18ff */
[----:B------:R-:W-:Y:S02]  /*33a0*/  SHF.L.U32 R5, R9, 0x1f, RZ ;  /* 0x0000001f09057819 */ /* 0x000fe400000006ff */
[----:B------:R-:W-:Y:S01]  /*33b0*/  PLOP3.LUT P0, PT, PT, PT, UP4, 0x80, 0x8 ;  /* 0x000000000008781c */ /* 0x000fe20003f0f048 */
[----:B------:R-:W-:Y:S01]  /*33c0*/  VIADD R3, R0, 0x90 ;  /* 0x0000009000037836 */ /* 0x000fe20000000000 */
[----:B-1----:R-:W1:Y:S02]  /*33d0*/  SYNCS.PHASECHK.TRANS64.TRYWAIT P1, [R0+URZ+0x80], R5 ;  /* 0x00008005000075a7 */ /* 0x002e6400080211ff */
[----:B-1-3--:R-:W-:Y:S09]  /*33e0*/  @!P1 BRA `(.L_x_59) ;  /* 0x0000006000e89947 */ /* 0x00aff20003800000 */
.L_x_150:
[----:B------:R-:W-:Y:S01]  /*33f0*/  LEA R4, R10, UR26, 0x4 ;  /* 0x0000001a0a047c11 */ /* 0x000fe2000f8e20ff */
[----:B------:R-:W-:Y:S01]  /*3400*/  @UP4 ULEA UR4, UR22, UR26, 0x3 ;  /* 0x0000001a16044291 */ /* 0x000fe2000f8e18ff */
[----:B------:R-:W-:Y:S01]  /*3410*/  PLOP3.LUT P2, PT, PT, PT, PT, 0x80, 0x8 ;  /* 0x000000000008781c */ /* 0x000fe20003f4f070 */
[----:B------:R-:W-:Y:S01]  /*3420*/  ULEA UR30, UR31, UR26, 0x3 ;  /* 0x0000001a1f1e7291 */ /* 0x000fe2000f8e18ff */
[----:B------:R-:W-:Y:S01]  /*3430*/  PRMT R3, RZ, 0x654, R3 ;  /* 0x00000654ff037816 */ /* 0x000fe20000000003 */
[----:B------:R-:W-:Y:S01]  /*3440*/  ULEA UR11, UR31, UR42, 0x7 ;  /* 0x0000002a1f0b7291 */ /* 0x000fe2000f8e38ff */
[----:B-1----:R-:W1:Y:S01]  /*3450*/  LDS.128 R4, [R4+0x110] ;  /* 0x0001100004047984 */ /* 0x002e620000000c00 */
[----:B------:R-:W-:Y:S02]  /*3460*/  @P0 SHF.L.U32 R2, R8, 0x1f, RZ ;  /* 0x0000001f08020819 */ /* 0x000fe400000006ff */
[----:B------:R-:W-:Y:S01]  /*3470*/  SHF.L.U32 R0, R11, 0x1f, RZ ;  /* 0x0000001f0b007819 */ /* 0x000fe200000006ff */
[----:B------:R-:W-:Y:S01]  /*3480*/  @!PT LDS RZ, [RZ] ;  /* 0x00000000fffff984 */ /* 0x000fe20000000800 */
[----:B------:R-:W-:Y:S01]  /*3490*/  @!PT LDS RZ, [RZ] ;  /* 0x00000000fffff984 */ /* 0x000fe20000000800 */
[----:B------:R-:W-:Y:S01]  /*34a0*/  @!PT LDS RZ, [RZ] ;  /* 0x00000000fffff984 */ /* 0x000fe20000000800 */
[----:B------:R-:W-:Y:S01]  /*34b0*/  @!PT LDS RZ, [RZ] ;  /* 0x00000000fffff984 */ /* 0x000fe20000000800 */
[----:B------:R2:W-:Y:S06]  /*34c0*/  MEMBAR.ALL.CTA ;  /* 0x0000000000007992 */ /* 0x0005ec0000008000 */
[----:B--2---:R-:W2:Y:S02]  /*34d0*/  FENCE.VIEW.ASYNC.S ;  /* 0x00000000000073c6 */ /* 0x004ea40000000000 */
[----:B--2---:R2:W-:Y:S01]  /*34e0*/  SYNCS.ARRIVE.TRANS64.RED.A1T0 RZ, [R3+URZ], RZ ;  /* 0x000000ff03ff79a7 */ /* 0x0045e200081004ff */
[----:B------:R2:W3:Y:S01]  /*34f0*/  @P0 SYNCS.PHASECHK.TRANS64.TRYWAIT P2, [UR4], R2 ;  /* 0x00000002ff0005a7 */ /* 0x0004e20008041104 */
[----:B-1----:R-:W-:Y:S01]  /*3500*/  LOP3.LUT P1, RZ, R6, 0x1, RZ, 0xc0, !PT ;  /* 0x0000000106ff7812 */ /* 0x002fe2000782c0ff */
[----:B------:R-:W1:Y:S02]  /*3510*/  SYNCS.PHASECHK.TRANS64.TRYWAIT P0, [UR30+0xc0], R0 ;  /* 0x0000c000ff0075a7 */ /* 0x000e64000800111e */
[----:B-123--:R-:W-:Y:S10]  /*3520*/  @!P0 BRA `(.L_x_60) ;  /* 0x0000006000ac8947 */ /* 0x00eff40003800000 */
.L_x_152:
[----:B------:R-:W-:Y:S01]  /*3530*/  IADD3 R10, PT, PT, R10, 0x1, RZ ;  /* 0x000000010a0a7810 */ /* 0x000fe20007ffe0ff */
[----:B------:R-:W-:Y:S06]  /*3540*/  BRA.U !UP4, `(.L_x_61) ;  /* 0x000000010cc07547 */ /* 0x000fec000b800000 */
[----:B------:R-:W-:Y:S01]  /*3550*/  UPLOP3.LUT UP2, UPT, UPT, UPT, UPT, 0x40, 0x4 ;  /* 0x000000000004789c */ /* 0x000fe20003f4e870 */
[----:B------:R-:W-:Y:S01]  /*3560*/  UMOV UR24, UR41 ;  /* 0x0000002900187c82 */ /* 0x000fe20008000000 */
[----:B------:R-:W-:Y:S01]  /*3570*/  UMOV UR23, UR40 ;  /* 0x0000002800177c82 */ /* 0x000fe20008000000 */
[----:B------:R-:W-:-:S08]  /*3580*/  UMOV UR10, UR22 ;  /* 0x00000016000a7c82 */ /* 0x000fd00008000000 */
.L_x_64:
[----:B------:R-:W-:Y:S02]  /*3590*/  UIADD3 UR24, UPT, UPT, UR24, 0x1, URZ ;  /* 0x0000000118187890 */ /* 0x000fe4000fffe0ff */
[----:B--2---:R-:W-:Y:S02]  /*35a0*/  ULEA UR5, UR10, UR26, 0x3 ;  /* 0x0000001a0a057291 */ /* 0x004fe4000f8e18ff */
[----:B------:R-:W-:Y:S01]  /*35b0*/  UISETP.NE.AND UP3, UPT, UR24, URZ, UPT ;  /* 0x000000ff1800728c */ /* 0x000fe2000bf65270 */
[----:B---3--:R-:W-:Y:S10]  /*35c0*/  @P2 BRA `(.L_x_62) ;  /* 0x00000000000c2947 */ /* 0x008ff40003800000 */
[----:B-1----:R-:W-:Y:S04]  /*35d0*/  SHF.L.U32 R3, R8, 0x1f, RZ ;  /* 0x0000001f08037819 */ /* 0x002fe800000006ff */
[----:B------:R-:W1:Y:S02]  /*35e0*/  SYNCS.PHASECHK.TRANS64.TRYWAIT P0, [UR5], R3 ;  /* 0x00000003ff0075a7 */ /* 0x000e640008001105 */
[----:B-1----:R-:W-:Y:S05]  /*35f0*/  @!P0 BRA `(.L_x_63) ;  /* 0x0000006000908947 */ /* 0x002fea0003800000 */
.L_x_62:
[----:B------:R-:W-:Y:S01]  /*3600*/  UISETP.NE.AND UP0, UPT, UR23, 0x1, UPT ;  /* 0x000000011700788c */ /* 0x000fe2000bf05270 */
[----:B------:R-:W-:Y:S01]  /*3610*/  PLOP3.LUT P2, PT, PT, PT, PT, 0x80, 0x8 ;  /* 0x000000000008781c */ /* 0x000fe20003f4f070 */
[----:B------:R-:W-:Y:S02]  /*3620*/  UIADD3 UR4, UPT, UPT, UR10, 0x1, URZ ;  /* 0x000000010a047890 */ /* 0x000fe4000fffe0ff */
[----:B------:R-:W-:Y:S02]  /*3630*/  UIADD3 UR25, UPT, UPT, UR5, 0x18, URZ ;  /* 0x0000001805197890 */ /* 0x000fe4000fffe0ff */
[----:B------:R-:W-:Y:S01]  /*3640*/  UISETP.NE.AND UP1, UPT, UR4, 0x3, UPT ;  /* 0x000000030400788c */ /* 0x000fe2000bf25270 */
[----:B------:R-:W-:Y:S01]  /*3650*/  PLOP3.LUT P0, PT, PT, PT, UP0, 0x80, 0x8 ;  /* 0x000000000008781c */ /* 0x000fe20003f0f008 */
[----:B------:R-:W-:Y:S02]  /*3660*/  UIADD3 UR23, UPT, UPT, UR23, -0x1, URZ ;  /* 0xffffffff17177890 */ /* 0x000fe4000fffe0ff */
[----:B------:R-:W-:Y:S02]  /*3670*/  USEL UR6, URZ, 0x1, UP1 ;  /* 0x00000001ff067887 */ /* 0x000fe40008800000 */
[----:B------:R-:W-:Y:S01]  /*3680*/  USEL UR22, UR4, URZ, UP1 ;  /* 0x000000ff04167287 */ /* 0x000fe20008800000 */
[----:B------:R-:W-:Y:S01]  /*3690*/  UMOV UR7, 0x40004040 ;  /* 0x4000404000077882 */ /* 0x000fe20000000000 */
[----:B------:R-:W-:Y:S02]  /*36a0*/  UMOV UR5, 0x40004040 ;  /* 0x4000404000057882 */ /* 0x000fe40000000000 */
[----:B------:R-:W-:Y:S01]  /*36b0*/  @UP0 ULEA UR4, UR22, UR26, 0x3 ;  /* 0x0000001a16040291 */ /* 0x000fe2000f8e18ff */
[----:B------:R-:W-:Y:S01]  /*36c0*/  LOP3.LUT R8, R8, UR6, RZ, 0x3c, !PT ;  /* 0x0000000608087c12 */ /* 0x000fe2000f8e3cff */
[----:B------:R-:W-:Y:S01]  /*36d0*/  ULEA UR6, UR10, UR29, 0xa ;  /* 0x0000001d0a067291 */ /* 0x000fe2000f8e50ff */
[----:B------:R-:W-:Y:S02]  /*36e0*/  UMOV UR21, 0x40004040 ;  /* 0x4000404000157882 */ /* 0x000fe40000000000 */
[----:B-1----:R-:W-:Y:S01]  /*36f0*/  @P0 SHF.L.U32 R0, R8, 0x1f, RZ ;  /* 0x0000001f08000819 */ /* 0x002fe200000006ff */
[----:B------:R-:W-:Y:S02]  /*3700*/  UIADD3 UR20, UPT, UPT, UR6, 0x80, URZ ;  /* 0x0000008006147890 */ /* 0x000fe4000fffe0ff */
[----:B------:R-:W-:Y:S01]  /*3710*/  UIADD3 UR16, UPT, UPT, UR6, 0x100, URZ ;  /* 0x0000010006107890 */ /* 0x000fe2000fffe0ff */
[----:B------:R2:W3:Y:S01]  /*3720*/  @P0 SYNCS.PHASECHK.TRANS64.TRYWAIT P2, [UR4], R0 ;  /* 0x00000000ff0005a7 */ /* 0x0004e20008041104 */
[----:B------:R-:W-:Y:S02]  /*3730*/  ULEA UR4, UR10, UR28, 0xa ;  /* 0x0000001c0a047291 */ /* 0x000fe4000f8e50ff */
[----:B------:R-:W-:Y:S02]  /*3740*/  UIADD3 UR12, UPT, UPT, UR6, 0x180, URZ ;  /* 0x00000180060c7890 */ /* 0x000fe4000fffe0ff */
[----:B------:R-:W-:Y:S02]  /*3750*/  UIADD3 UR18, UPT, UPT, UR4, 0x2, URZ ;  /* 0x0000000204127890 */ /* 0x000fe4000fffe0ff */
[----:B------:R-:W-:Y:S02]  /*3760*/  UIADD3 UR14, UPT, UPT, UR4, 0x4, URZ ;  /* 0x00000004040e7890 */ /* 0x000fe4000fffe0ff */
[----:B------:R-:W-:Y:S01]  /*3770*/  UIADD3 UR8, UPT, UPT, UR4, 0x6, URZ ;  /* 0x0000000604087890 */ /* 0x000fe2000fffe0ff */
[----:B------:R2:W-:Y:S01]  /*3780*/  UTCHMMA gdesc[UR4], gdesc[UR6], tmem[UR11], tmem[UR38], idesc[UR39], UP2 ;  /* 0x00ff2606040075ea */ /* 0x0005e2000900000b */
[----:B------:R-:W-:Y:S01]  /*3790*/  UPLOP3.LUT UP2, UPT, UPT, UPT, UPT, 0x80, 0x8 ;  /* 0x000000000008789c */ /* 0x000fe20003f4f070 */
[----:B------:R-:W-:Y:S01]  /*37a0*/  UMOV UR19, 0x40004040 ;  /* 0x4000404000137882 */ /* 0x000fe20000000000 */
[----:B------:R-:W-:Y:S01]  /*37b0*/  UMOV UR17, 0x40004040 ;  /* 0x4000404000117882 */ /* 0x000fe20000000000 */
[----:B------:R2:W-:Y:S01]  /*37c0*/  UTCHMMA gdesc[UR18], gdesc[UR20], tmem[UR11], tmem[UR36], idesc[UR37], UPT ;  /* 0x00ff2414120075ea */ /* 0x0005e2000b80000b */
[----:B------:R-:W-:Y:S01]  /*37d0*/  UMOV UR15, 0x40004040 ;  /* 0x40004040000f7882 */ /* 0x000fe20000000000 */
[----:B------:R-:W-:Y:S01]  /*37e0*/  UMOV UR13, 0x40004040 ;  /* 0x40004040000d7882 */ /* 0x000fe20000000000 */
[----:B------:R-:W-:Y:S01]  /*37f0*/  UMOV UR9, 0x40004040 ;  /* 0x4000404000097882 */ /* 0x000fe20000000000 */
[----:B------:R2:W-:Y:S01]  /*3800*/  UTCHMMA gdesc[UR14], gdesc[UR16], tmem[UR11], tmem[UR34], idesc[UR35], UPT ;  /* 0x00ff22100e0075ea */ /* 0x0005e2000b80000b */
[----:B------:R2:W-:Y:S01]  /*3810*/  UTCHMMA gdesc[UR8], gdesc[UR12], tmem[UR11], tmem[UR32], idesc[UR33], UPT ;  /* 0x00ff200c080075ea */ /* 0x0005e2000b80000b */
[----:B------:R2:W-:Y:S01]  /*3820*/  UTCBAR.MULTICAST [UR25], URZ, UR27 ;  /* 0x000000ff190073e9 */ /* 0x0005e2000800081b */
[----:B------:R-:W-:Y:S01]  /*3830*/  UMOV UR10, UR22 ;  /* 0x00000016000a7c82 */ /* 0x000fe20008000000 */
[----:B------:R-:W-:Y:S05]  /*3840*/  BRA.U UP3, `(.L_x_64) ;  /* 0xfffffffd03507547 */ /* 0x000fea000b83ffff */
.L_x_61:
[----:B--2---:R-:W-:Y:S01]  /*3850*/  UIADD3 UR4, UPT, UPT, UR31, 0x1, URZ ;  /* 0x000000011f047890 */ /* 0x004fe2000fffe0ff */
[C---:B------:R-:W-:Y:S01]  /*3860*/  ISETP.NE.AND P0, PT, R10.reuse, 0x2, PT ;  /* 0x000000020a00780c */ /* 0x040fe20003f05270 */
[----:B------:R-:W-:Y:S02]  /*3870*/  UIADD3 UR5, UPT, UPT, UR30, 0xa0, URZ ;  /* 0x000000a01e057890 */ /* 0x000fe4000fffe0ff */
[----:B------:R-:W-:Y:S01]  /*3880*/  UISETP.NE.AND UP0, UPT, UR4, 0x4, UPT ;  /* 0x000000040400788c */ /* 0x000fe2000bf05270 */
[----:B-1----:R-:W-:Y:S02]  /*3890*/  SEL R0, RZ, 0x1, P0 ;  /* 0x00000001ff007807 */ /* 0x002fe40000000000 */
[----:B------:R-:W-:Y:S01]  /*38a0*/  SEL R10, R10, RZ, P0 ;  /* 0x000000ff0a0a7207 */ /* 0x000fe20000000000 */
[----:B------:R-:W-:Y:S01]  /*38b0*/  USEL UR6, URZ, 0x1, UP0 ;  /* 0x00000001ff067887 */ /* 0x000fe20008000000 */
[----:B------:R-:W-:Y:S01]  /*38c0*/  LOP3.LUT R9, R9, R0, RZ, 0x3c, !PT ;  /* 0x0000000009097212 */ /* 0x000fe200078e3cff */
[----:B------:R-:W-:Y:S01]  /*38d0*/  USEL UR31, UR4, URZ, UP0 ;  /* 0x000000ff041f7287 */ /* 0x000fe20008000000 */
[----:B------:R1:W-:Y:S03]  /*38e0*/  UTCBAR [UR5], URZ ;  /* 0x000000ff050073e9 */ /* 0x0003e600080000ff */
[----:B------:R-:W-:Y:S01]  /*38f0*/  LOP3.LUT R11, R11, UR6, RZ, 0x3c, !PT ;  /* 0x000000060b0b7c12 */ /* 0x000fe2000f8e3cff */
[----:B------:R-:W-:Y:S07]  /*3900*/  @P1 BRA `(.L_x_65) ;  /* 0xfffffff800a01947 */ /* 0x000fee000383ffff */
[----:B------:R-:W2:Y:S01]  /*3910*/  S2UR UR8, SR_CgaCtaId ;  /* 0x00000000000879c3 */ /* 0x000ea20000008800 */
[----:B------:R-:W-:Y:S01]  /*3920*/  ELECT P0, URZ, PT ;  /* 0x0000000000ff782f */ /* 0x000fe20003800000 */
[----:B------:R-:W-:Y:S01]  /*3930*/  IMAD.MOV.U32 R0, RZ, RZ, 0x1 ;  /* 0x00000001ff007424 */ /* 0x000fe200078e00ff */
[----:B------:R-:W-:Y:S01]  /*3940*/  UIADD3 UR26, UPT, UPT, UR26, 0xc0, URZ ;  /* 0x000000c01a1a7890 */ /* 0x000fe2000fffe0ff */
[----:B------:R-:W-:Y:S01]  /*3950*/  SHF.L.U32 R3, R11, 0x1f, RZ ;  /* 0x0000001f0b037819 */ /* 0x000fe200000006ff */
[----:B------:R-:W-:-:S03]  /*3960*/  UMOV UR4, 0x40 ;  /* 0x0000004000047882 */ /* 0x000fc60000000000 */
[----:B------:R-:W-:Y:S01]  /*3970*/  UVIRTCOUNT.DEALLOC.SMPOOL 0x80 ;  /* 0x000000800000784c */ /* 0x000fe20000000000 */
[----:B--2---:R-:W-:Y:S02]  /*3980*/  ULEA UR8, UR8, UR4, 0x18 ;  /* 0x0000000408087291 */ /* 0x004fe4000f8ec0ff */
[----:B------:R-:W-:-:S07]  /*3990*/  ULEA UR4, UR31, UR26, 0x3 ;  /* 0x0000001a1f047291 */ /* 0x000fce000f8e18ff */
[----:B------:R2:W-:Y:S02]  /*39a0*/  @P0 STS.U8 [UR8+0x1c], R0 ;  /* 0x00001c00ff000988 */ /* 0x0005e40008000008 */
[----:B------:R-:W4:Y:S02]  /*39b0*/  SYNCS.PHASECHK.TRANS64.TRYWAIT P0, [UR4], R3 ;  /* 0x00000003ff0075a7 */ /* 0x000f240008001104 */
[----:B--2-4-:R-:W-:Y:S05]  /*39c0*/  @!P0 BRA `(.L_x_66) ;  /* 0x0000005c00b48947 */ /* 0x014fea0003800000 */
.L_x_155:
[----:B------:R-:W-:-:S04]  /*39d0*/  UIADD3 UR4, UPT, UPT, UR31, 0x1, URZ ;  /* 0x000000011f047890 */ /* 0x000fc8000fffe0ff */
[----:B------:R-:W-:-:S04]  /*39e0*/  UISETP.NE.AND UP0, UPT, UR4, 0x4, UPT ;  /* 0x000000040400788c */ /* 0x000fc8000bf05270 */
[----:B------:R-:W-:Y:S02]  /*39f0*/  USEL UR6, URZ, 0x1, UP0 ;  /* 0x00000001ff067887 */ /* 0x000fe40008000000 */
[----:B------:R-:W-:-:S04]  /*3a00*/  USEL UR4, UR4, URZ, UP0 ;  /* 0x000000ff04047287 */ /* 0x000fc80008000000 */
[----:B-1----:R-:W-:Y:S01]  /*3a10*/  ULEA UR5, UR4, UR26, 0x3 ;  /* 0x0000001a04057291 */ /* 0x002fe2000f8e18ff */
[----:B------:R-:W-:-:S04]  /*3a20*/  LOP3.LUT R2, R11, UR6, RZ, 0x3c, !PT ;  /* 0x000000060b027c12 */ /* 0x000fc8000f8e3cff */
[----:B--2---:R-:W-:-:S04]  /*3a30*/  SHF.L.U32 R3, R2, 0x1f, RZ ;  /* 0x0000001f02037819 */ /* 0x004fc800000006ff */
[----:B------:R-:W1:Y:S02]  /*3a40*/  SYNCS.PHASECHK.TRANS64.TRYWAIT P0, [UR5], R3 ;  /* 0x00000003ff0075a7 */ /* 0x000e640008001105 */
[----:B-1----:R-:W-:Y:S05]  /*3a50*/  @!P0 BRA `(.L_x_67) ;  /* 0x0000005c00a88947 */ /* 0x002fea0003800000 */
.L_x_157:
        /* <DEDUP_REMOVED lines=9> */
.L_x_159:
[----:B------:R-:W-:-:S04]  /*3af0*/  UIADD3 UR4, UPT, UPT, UR4, 0x1, URZ ;  /* 0x0000000104047890 */ /* 0x000fc8000fffe0ff */
[----:B------:R-:W-:-:S04]  /*3b00*/  UISETP.NE.AND UP0, UPT, UR4, 0x4, UPT ;  /* 0x000000040400788c */ /* 0x000fc8000bf05270 */
[----:B------:R-:W-:Y:S02]  /*3b10*/  USEL UR5, URZ, 0x1, UP0 ;  /* 0x00000001ff057887 */ /* 0x000fe40008000000 */
[----:B------:R-:W-:-:S04]  /*3b20*/  USEL UR4, UR4, URZ, UP0 ;  /* 0x000000ff04047287 */ /* 0x000fc80008000000 */
[----:B------:R-:W-:Y:S01]  /*3b30*/  ULEA UR4, UR4, UR26, 0x3 ;  /* 0x0000001a04047291 */ /* 0x000fe2000f8e18ff */
[----:B-1----:R-:W-:-:S04]  /*3b40*/  LOP3.LUT R3, R2, UR5, RZ, 0x3c, !PT ;  /* 0x0000000502037c12 */ /* 0x002fc8000f8e3cff */
[----:B------:R-:W-:-:S04]  /*3b50*/  SHF.L.U32 R3, R3, 0x1f, RZ ;  /* 0x0000001f03037819 */ /* 0x000fc800000006ff */
[----:B------:R-:W1:Y:S02]  /*3b60*/  SYNCS.PHASECHK.TRANS64.TRYWAIT P0, [UR4], R3 ;  /* 0x00000003ff0075a7 */ /* 0x000e640008001104 */
[----:B-1----:R-:W-:Y:S05]  /*3b70*/  @!P0 BRA `(.L_x_69) ;  /* 0x0000005c00908947 */ /* 0x002fea0003800000 */
.L_x_161:
[----:B------:R-:W-:Y:S01]  /*3b80*/  NOP ;  /* 0x0000000000007918 */ /* 0x000fe20000000000 */
[----:B-1----:R-:W1:Y:S01]  /*3b90*/  LDS R0, [UR8+0x14] ;  /* 0x00001408ff007984 */ /* 0x002e620008000800 */
[----:B------:R-:W-:Y:S01]  /*3ba0*/  ULOP3.LUT UR4, UR42, 0xffff, URZ, 0xc0, !UPT ;  /* 0x0000ffff2a047892 */ /* 0x000fe2000f8ec0ff */
[----:B------:R-:W-:Y:S01]  /*3bb0*/  UMOV UR5, 0xffff ;  /* 0x0000ffff00057882 */ /* 0x000fe20000000000 */
[----:B------:R-:W-:Y:S02]  /*3bc0*/  UMOV UR6, 0x1 ;  /* 0x0000000100067882 */ /* 0x000fe40000000000 */
[----:B------:R-:W-:-:S04]  /*3bd0*/  USHF.R.U32.HI UR4, URZ, 0x5, UR4 ;  /* 0x00000005ff047899 */ /* 0x000fc80008011604 */
[----:B------:R-:W-:Y:S02]  /*3be0*/  USHF.L.U32 UR5, UR5, UR4, URZ ;  /* 0x0000000405057299 */ /* 0x000fe400080006ff */
[----:B------:R-:W-:-:S04]  /*3bf0*/  USHF.L.U32 UR4, UR6, UR4, URZ ;  /* 0x0000000406047299 */ /* 0x000fc800080006ff */
[----:B-1----:R-:W-:-:S04]  /*3c00*/  LOP3.LUT R0, R0, UR5, RZ, 0xc0, !PT ;  /* 0x0000000500007c12 */ /* 0x002fc8000f8ec0ff */
[----:B------:R-:W-:-:S13]  /*3c10*/  ISETP.NE.AND P0, PT, R0, UR5, PT ;  /* 0x0000000500007c0c */ /* 0x000fda000bf05270 */
[----:B------:R-:W-:Y:S05]  /*3c20*/  @P0 BRA `(.L_x_70) ;  /* 0x0000000000580947 */ /* 0x000fea0003800000 */
[----:B------:R-:W1:Y:S02]  /*3c30*/  LDS R0, [UR8+0x18] ;  /* 0x00001808ff007984 */ /* 0x000e640008000800 */
[----:B-1----:R-:W-:-:S04]  /*3c40*/  LOP3.LUT R0, R0, UR4, RZ, 0xc0, !PT ;  /* 0x0000000400007c12 */ /* 0x002fc8000f8ec0ff */
[----:B------:R-:W-:-:S13]  /*3c50*/  ISETP.NE.AND P0, PT, R0, UR4, PT ;  /* 0x0000000400007c0c */ /* 0x000fda000bf05270 */
[----:B------:R-:W-:Y:S05]  /*3c60*/  @P0 BRA `(.L_x_71) ;  /* 0x00000000003c0947 */ /* 0x000fea0003800000 */
[----:B------:R-:W1:Y:S01]  /*3c70*/  S2R R2, SR_LANEID ;  /* 0x0000000000027919 */ /* 0x000e620000000000 */
[----:B------:R-:W-:Y:S01]  /*3c80*/  ULOP3.LUT UR5, URZ, UR5, URZ, 0x33, !UPT ;  /* 0x00000005ff057292 */ /* 0x000fe2000f8e33ff */
[----:B------:R-:W-:Y:S01]  /*3c90*/  LOP3.LUT R4, RZ, UR4, RZ, 0x33, !PT ;  /* 0x00000004ff047c12 */ /* 0x000fe2000f8e33ff */
[----:B------:R-:W-:Y:S02]  /*3ca0*/  VOTEU.ANY UR4, UPT, PT ;  /* 0x0000000000047886 */ /* 0x000fe400038e0100 */
[----:B------:R-:W-:Y:S01]  /*3cb0*/  UFLO.U32 UR4, UR4 ;  /* 0x00000004000472bd */ /* 0x000fe200080e0000 */
[----:B------:R-:W2:Y:S01]  /*3cc0*/  REDUX UR6, R4 ;  /* 0x00000000040673c4 */ /* 0x000ea20000000000 */
[----:B------:R-:W-:-:S06]  /*3cd0*/  IMAD.U32 R0, RZ, RZ, UR5 ;  /* 0x00000005ff007e24 */ /* 0x000fcc000f8e00ff */
[----:B------:R4:W-:Y:S01]  /*3ce0*/  UTCATOMSWS.AND URZ, UR5 ;  /* 0x0000000500ff79e3 */ /* 0x0009e20008000000 */
[----:B------:R-:W3:Y:S01]  /*3cf0*/  REDUX UR7, R0 ;  /* 0x00000000000773c4 */ /* 0x000ee20000000000 */
[----:B-1----:R-:W-:Y:S01]  /*3d00*/  ISETP.EQ.U32.AND P0, PT, R2, UR4, PT ;  /* 0x0000000402007c0c */ /* 0x002fe2000bf02070 */
[----:B--2---:R-:W-:Y:S01]  /*3d10*/  IMAD.U32 R2, RZ, RZ, UR6 ;  /* 0x00000006ff027e24 */ /* 0x004fe2000f8e00ff */
[----:B---3--:R-:W-:-:S11]  /*3d20*/  MOV R3, UR7 ;  /* 0x0000000700037c02 */ /* 0x008fd60008000f00 */
[----:B------:R4:W-:Y:S04]  /*3d30*/  @P0 ATOMS.AND RZ, [UR8+0x14], R3 ;  /* 0x00001403ffff098c */ /* 0x0009e8000a800008 */
[----:B------:R4:W-:Y:S01]  /*3d40*/  @P0 ATOMS.AND RZ, [UR8+0x18], R2 ;  /* 0x00001802ffff098c */ /* 0x0009e2000a800008 */
[----:B------:R-:W-:Y:S05]  /*3d50*/  BRA `(.L_x_72) ;  /* 0x0000000000147947 */ /* 0x000fea0003800000 */
.L_x_71:
[----:B------:R-:W-:Y:S02]  /*3d60*/  MOV R2, 0x3d80 ;  /* 0x00003d8000027802 */ /* 0x000fe40000000f00 */
[----:B---3-5:R-:W-:Y:S05]  /*3d70*/  CALL.REL.NOINC `($__internal_0_$__cuda_sm10x_tcgen05_guardrail_trap_col_being_dealloced_not_returned_by_alloc) ;  /* 0x0000006000787944 */ /* 0x028fea0003c00000 */
[----:B------:R-:W-:Y:S05]  /*3d80*/  BRA `(.L_x_72) ;  /* 0x0000000000087947 */ /* 0x000fea0003800000 */
.L_x_70:
[----:B------:R-:W-:Y:S02]  /*3d90*/  MOV R2, 0x3db0 ;  /* 0x00003db000027802 */ /* 0x000fe40000000f00 */
[----:B---3-5:R-:W-:Y:S05]  /*3da0*/  CALL.REL.NOINC `($__internal_2_$__cuda_sm10x_tcgen05_guardrail_trap_unallocated_columns_being_dealloced) ;  /* 0x0000006000847944 */ /* 0x028fea0003c00000 */
.L_x_72:
[----:B------:R-:W-:Y:S01]  /*3db0*/  NOP ;  /* 0x0000000000007918 */ /* 0x000fe20000000000 */
[----:B----4-:R-:W-:Y:S05]  /*3dc0*/  EXIT ;  /* 0x000000000000794d */ /* 0x010fea0003800000 */
.L_x_54:
[----:B------:R-:W-:-:S09]  /*3dd0*/  UISETP.NE.OR UP0, UPT, UR17, 0x3, !UP3 ;  /* 0x000000031100788c */ /* 0x000fd2000df05670 */
[----:B------:R-:W-:Y:S05]  /*3de0*/  BRA.U UP0, `(.L_x_73) ;  /* 0x0000001100547547 */ /* 0x000fea000b800000 */
[----:B------:R-:W1:Y:S01]  /*3df0*/  LDCU UR31, c[0x0][0x370] ;  /* 0x00006e00ff1f77ac */ /* 0x000e620008000800 */
[----:B------:R-:W2:Y:S01]  /*3e00*/  LDC.64 R16, c[0x0][0x348] ;  /* 0x0000d200ff107b82 */ /* 0x000ea20000000a00 */
[----:B------:R-:W-:Y:S02]  /*3e10*/  HFMA2 R13, -RZ, RZ, 0, 0 ;  /* 0x00000000ff0d7431 */ /* 0x000fe400000001ff */
[----:B------:R-:W-:Y:S01]  /*3e20*/  IMAD.MOV.U32 R15, RZ, RZ, 0x1 ;  /* 0x00000001ff0f7424 */ /* 0x000fe200078e00ff */
[----:B------:R-:W1:Y:S01]  /*3e30*/  LDCU.128 UR48, c[0x0][0xb10] ;  /* 0x00016200ff3077ac */ /* 0x000e620008000c00 */
[----:B------:R-:W-:Y:S01]  /*3e40*/  IMAD.MOV.U32 R14, RZ, RZ, RZ ;  /* 0x000000ffff0e7224 */ /* 0x000fe200078e00ff */
[----:B------:R-:W-:Y:S01]  /*3e50*/  MOV R7, 0x2000 ;  /* 0x0000200000077802 */ /* 0x000fe20000000f00 */
[----:B------:R-:W3:Y:S01]  /*3e60*/  LDCU UR30, c[0x0][0x374] ;  /* 0x00006e80ff1e77ac */ /* 0x000ee20008000800 */
[----:B------:R-:W4:Y:S01]  /*3e70*/  LDC.64 R2, c[0x0][0x888] ;  /* 0x00022200ff027b82 */ /* 0x000f220000000a00 */
[----:B------:R-:W3:Y:S01]  /*3e80*/  LDCU UR15, c[0x0][0xb0c] ;  /* 0x00016180ff0f77ac */ /* 0x000ee20008000800 */
[----:B------:R-:W2:Y:S06]  /*3e90*/  LDCU UR40, c[0x0][0xb20] ;  /* 0x00016400ff2877ac */ /* 0x000eac0008000800 */
[----:B------:R-:W4:Y:S01]  /*3ea0*/  LDC.64 R4, c[0x0][0x890] ;  /* 0x00022400ff047b82 */ /* 0x000f220000000a00 */
[----:B------:R-:W2:Y:S01]  /*3eb0*/  LDCU UR4, c[0x0][0xb30] ;  /* 0x00016600ff0477ac */ /* 0x000ea20008000800 */
[----:B------:R-:W-:Y:S01]  /*3ec0*/  UMOV UR21, 0x400 ;  /* 0x0000040000157882 */ /* 0x000fe20000000000 */
[----:B-1----:R-:W-:-:S02]  /*3ed0*/  UIMAD.WIDE.U32 UR6, UR31, UR48, URZ ;  /* 0x000000301f0672a5 */ /* 0x002fc4000f8e00ff */
[----:B---3--:R-:W-:Y:S02]  /*3ee0*/  UIMAD.WIDE.U32 UR8, UR30, UR51, URZ ;  /* 0x000000331e0872a5 */ /* 0x008fe4000f8e00ff */
[----:B------:R-:W-:Y:S02]  /*3ef0*/  ULEA UR21, UR47, UR21, 0x18 ;  /* 0x000000152f157291 */ /* 0x000fe4000f8ec0ff */
[----:B------:R-:W-:Y:S02]  /*3f00*/  UPLOP3.LUT UP3, UPT, UPT, UPT, UPT, 0x40, 0x4 ;  /* 0x000000000004789c */ /* 0x000fe40003f6e870 */
[----:B------:R-:W-:Y:S01]  /*3f10*/  UIADD3 UR37, UPT, UPT, UR21, 0x48, URZ ;  /* 0x0000004815257890 */ /* 0x000fe2000fffe0ff */
[----:B------:R-:W-:Y:S01]  /*3f20*/  UMOV UR6, UR7 ;  /* 0x0000000700067c82 */ /* 0x000fe20008000000 */
[----:B------:R-:W-:Y:S01]  /*3f30*/  UMOV UR38, UR9 ;  /* 0x0000000900267c82 */ /* 0x000fe20008000000 */
[----:B------:R-:W-:Y:S02]  /*3f40*/  UISETP.GE.AND UP0, UPT, UR42, 0x1, UPT ;  /* 0x000000012a00788c */ /* 0x000fe4000bf06270 */
[----:B------:R-:W-:Y:S01]  /*3f50*/  UISETP.NE.AND UP4, UPT, UR42, 0x1, UPT ;  /* 0x000000012a00788c */ /* 0x000fe2000bf85270 */
[----:B------:R-:W1:Y:S01]  /*3f60*/  LDCU.64 UR22, c[0x0][0xb28] ;  /* 0x00016500ff1677ac */ /* 0x000e620008000a00 */
[----:B------:R-:W-:-:S02]  /*3f70*/  UISETP.NE.AND UP6, UPT, UR15, 0x1, UPT ;  /* 0x000000010f00788c */ /* 0x000fc4000bfc5270 */
[----:B------:R-:W-:Y:S02]  /*3f80*/  UISETP.NE.AND UP5, UPT, UR50, 0x1, UPT ;  /* 0x000000013200788c */ /* 0x000fe4000bfa5270 */
[----:B------:R-:W-:Y:S02]  /*3f90*/  UIADD3 UR33, UPT, UPT, UR21, 0x30, URZ ;  /* 0x0000003015217890 */ /* 0x000fe4000fffe0ff */
[----:B------:R-:W-:Y:S02]  /*3fa0*/  UIADD3 UR25, UPT, UPT, UR21, 0x38, URZ ;  /* 0x0000003815197890 */ /* 0x000fe4000fffe0ff */
[----:B------:R-:W-:Y:S02]  /*3fb0*/  UIADD3 UR17, UPT, UPT, UR21, 0x40, URZ ;  /* 0x0000004015117890 */ /* 0x000fe4000fffe0ff */
[----:B------:R-:W-:Y:S02]  /*3fc0*/  UPRMT UR37, UR47, 0x654, UR37 ;  /* 0x000006542f257896 */ /* 0x000fe40008000025 */
[----:B------:R-:W-:-:S02]  /*3fd0*/  USHF.R.U32.HI UR39, URZ, UR49, UR6 ;  /* 0x00000031ff277299 */ /* 0x000fc40008011606 */
[----:B--2---:R-:W-:Y:S02]  /*3fe0*/  USHF.R.U32.HI UR38, URZ, UR40, UR38 ;  /* 0x00000028ff267299 */ /* 0x004fe40008011626 */
[----:B------:R-:W-:-:S11]  /*3ff0*/  UISETP.NE.AND UP2, UPT, UR4, 0x1, UPT ;  /* 0x000000010400788c */ /* 0x000fd6000bf45270 */
.L_x_84:
[C---:B------:R-:W-:Y:S02]  /*4000*/  LEA R12, R14.reuse, UR21, 0x3 ;  /* 0x000000150e0c7c11 */ /* 0x040fe4000f8e18ff */
[----:B------:R-:W-:Y:S02]  /*4010*/  SHF.L.U32 R9, R13, 0x1f, RZ ;  /* 0x0000001f0d097819 */ /* 0x000fe400000006ff */
[----:B------:R-:W-:Y:S02]  /*4020*/  LEA R10, R14, UR21, 0x4 ;  /* 0x000000150e0a7c11 */ /* 0x000fe4000f8e20ff */
[----:B--2---:R-:W2:Y:S02]  /*4030*/  SYNCS.PHASECHK.TRANS64.TRYWAIT P0, [R12+URZ+0x80], R9 ;  /* 0x000080090c0075a7 */ /* 0x004ea400080011ff */
[----:B--2---:R-:W-:Y:S05]  /*4040*/  @!P0 BRA `(.L_x_74) ;  /* 0x0000005800748947 */ /* 0x004fea0003800000 */
.L_x_162:
[----:B--2---:R-:W2:Y:S01]  /*4050*/  LDS.128 R8, [R10+0x110] ;  /* 0x000110000a087984 */ /* 0x004ea20000000c00 */
[----:B------:R-:W-:Y:S01]  /*4060*/  UISETP.GE.AND UP0, UPT, UR42, 0x1, UPT ;  /* 0x000000012a00788c */ /* 0x000fe2000bf06270 */
[----:B------:R-:W-:Y:S01]  /*4070*/  @!PT LDS RZ, [RZ] ;  /* 0x00000000fffff984 */ /* 0x000fe20000000800 */
[----:B------:R-:W-:Y:S01]  /*4080*/  @!PT LDS RZ, [RZ] ;  /* 0x00000000fffff984 */ /* 0x000fe20000000800 */
[----:B------:R-:W-:Y:S01]  /*4090*/  @!PT LDS RZ, [RZ] ;  /* 0x00000000fffff984 */ /* 0x000fe20000000800 */
[----:B------:R-:W-:Y:S01]  /*40a0*/  @!PT LDS RZ, [RZ] ;  /* 0x00000000fffff984 */ /* 0x000fe20000000800 */
[----:B------:R3:W-:Y:S06]  /*40b0*/  MEMBAR.ALL.CTA ;  /* 0x0000000000007992 */ /* 0x0007ec0000008000 */
[----:B---3--:R-:W3:Y:S01]  /*40c0*/  FENCE.VIEW.ASYNC.S ;  /* 0x00000000000073c6 */ /* 0x008ee20000000000 */
[----:B--2---:R-:W-:Y:S11]  /*40d0*/  LOP3.LUT P0, RZ, R10, 0x1, RZ, 0xc0, !PT ;  /* 0x000000010aff7812 */ /* 0x004ff6000780c0ff */
[----:B------:R-:W-:Y:S02]  /*40e0*/  @!UPT UIADD3 URZ, UPT, UPT, URZ, URZ, URZ ;  /* 0x000000fffffff290 */ /* 0x000fe4000fffe0ff */
[----:B---3--:R-:W-:Y:S01]  /*40f0*/  VOTEU.ANY UP1, P0 ;  /* 0x0000000000ff7886 */ /* 0x008fe20000020100 */
[----:B------:R-:W-:Y:S11]  /*4100*/  PLOP3.LUT P0, PT, PT, PT, UP1, 0x80, 0x8 ;  /* 0x000000000008781c */ /* 0x000ff60003f0f018 */
[----:B------:R-:W-:Y:S02]  /*4110*/  @!UPT UIADD3 URZ, UPT, UPT, URZ, URZ, URZ ;  /* 0x000000fffffff290 */ /* 0x000fe4000fffe0ff */
[----:B------:R-:W-:Y:S02]  /*4120*/  @P0 SHF.R.U32.HI R0, RZ, 0x10, R9 ;  /* 0x00000010ff000819 */ /* 0x000fe40000011609 */
[----:B------:R-:W-:Y:S02]  /*4130*/  @P0 MOV R6, R8 ;  /* 0x0000000800060202 */ /* 0x000fe40000000f00 */
[----:B------:R-:W-:Y:S01]  /*4140*/  @P0 R2UR UR4, R0 ;  /* 0x00000000000402ca */ /* 0x000fe200000e0000 */
[----:B------:R-:W-:Y:S01]  /*4150*/  VIADD R0, R12, 0x90 ;  /* 0x000000900c007836 */ /* 0x000fe20000000000 */
[----:B------:R-:W-:Y:S02]  /*4160*/  @P0 LOP3.LUT R8, R9, 0xffff, RZ, 0xc0, !PT ;  /* 0x0000ffff09080812 */ /* 0x000fe400078ec0ff */
[----:B------:R-:W-:Y:S02]  /*4170*/  @P0 R2UR UR6, R6 ;  /* 0x00000000060602ca */ /* 0x000fe400000e0000 */
[----:B------:R-:W-:Y:S02]  /*4180*/  PRMT R0, RZ, 0x654, R0 ;  /* 0x00000654ff007816 */ /* 0x000fe40000000000 */
[----:B------:R-:W-:Y:S02]  /*4190*/  @P0 R2UR UR5, R8 ;  /* 0x00000000080502ca */ /* 0x000fe400000e0000 */
[----:B------:R2:W-:Y:S03]  /*41a0*/  SYNCS.ARRIVE.TRANS64.RED.A1T0 RZ, [R0+URZ], RZ ;  /* 0x000000ff00ff79a7 */ /* 0x0005e600081004ff */
[----:B------:R-:W-:Y:S04]  /*41b0*/  @UP1 UMOV UR29, UR4 ;  /* 0x00000004001d1c82 */ /* 0x000fe80008000000 */
[----:B------:R-:W-:Y:S04]  /*41c0*/  @UP1 UMOV UR14, UR6 ;  /* 0x00000006000e1c82 */ /* 0x000fe80008000000 */
[----:B------:R-:W-:Y:S01]  /*41d0*/  @UP1 UMOV UR13, UR5 ;  /* 0x00000005000d1c82 */ /* 0x000fe20008000000 */
[----:B------:R-:W-:Y:S05]  /*41e0*/  BRA.U !UP0, `(.L_x_75) ;  /* 0x0000000108a47547 */ /* 0x000fea000b800000 */
[----:B------:R-:W-:Y:S02]  /*41f0*/  UIMAD.WIDE.U32 UR18, UR13, UR51, URZ ;  /* 0x000000330d1272a5 */ /* 0x000fe4000f8e00ff */
[----:B------:R-:W-:Y:S02]  /*4200*/  UIMAD.WIDE.U32 UR26, UR14, UR48, URZ ;  /* 0x000000300e1a72a5 */ /* 0x000fe4000f8e00ff */
[----:B------:R-:W-:Y:S02]  /*4210*/  USEL UR4, UR30, UR38, !UP5 ;  /* 0x000000261e047287 */ /* 0x000fe4000e800000 */
[----:B------:R-:W-:Y:S02]  /*4220*/  USEL UR7, UR31, UR39, !UP6 ;  /* 0x000000271f077287 */ /* 0x000fe4000f000000 */
[----:B-1----:R-:W-:Y:S02]  /*4230*/  UIMAD.WIDE.U32 UR8, UR4, UR22, URZ ;  /* 0x00000016040872a5 */ /* 0x002fe4000f8e00ff */
[----:B------:R-:W-:Y:S01]  /*4240*/  UIMAD.WIDE.U32 UR10, UR7, UR22, URZ ;  /* 0x00000016070a72a5 */ /* 0x000fe2000f8e00ff */
[----:B------:R-:W-:Y:S02]  /*4250*/  UMOV UR5, UR19 ;  /* 0x0000001300057c82 */ /* 0x000fe40008000000 */
[----:B------:R-:W-:Y:S03]  /*4260*/  USHF.R.U32.HI UR6, URZ, UR40, UR5 ;  /* 0x00000028ff067299 */ /* 0x000fe60008011605 */
[----:B------:R-:W-:Y:S01]  /*4270*/  UMOV UR5, UR27 ;  /* 0x0000001b00057c82 */ /* 0x000fe20008000000 */
[----:B------:R-:W-:Y:S02]  /*4280*/  USEL UR6, UR13, UR6, !UP5 ;  /* 0x000000060d067287 */ /* 0x000fe4000e800000 */
[----:B------:R-:W-:Y:S03]  /*4290*/  USHF.R.U32.HI UR12, URZ, UR49, UR5 ;  /* 0x00000031ff0c7299 */ /* 0x000fe60008011605 */
[----:B------:R-:W-:Y:S02]  /*42a0*/  UMOV UR5, UR9 ;  /* 0x0000000900057c82 */ /* 0x000fe40008000000 */
[----:B------:R-:W-:Y:S03]  /*42b0*/  @UP4 USHF.R.U32.HI UR4, URZ, UR23, UR5 ;  /* 0x00000017ff044299 */ /* 0x000fe60008011605 */
[----:B------:R-:W-:Y:S01]  /*42c0*/  UMOV UR5, UR11 ;  /* 0x0000000b00057c82 */ /* 0x000fe20008000000 */
[----:B------:R-:W-:Y:S02]  /*42d0*/  UIMAD UR4, UR42, UR4, URZ ;  /* 0x000000042a0472a4 */ /* 0x000fe4000f8e02ff */
[----:B------:R-:W-:Y:S02]  /*42e0*/  @UP4 USHF.R.U32.HI UR7, URZ, UR23, UR5 ;  /* 0x00000017ff074299 */ /* 0x000fe40008011605 */
[----:B------:R-:W-:Y:S02]  /*42f0*/  UIMAD.WIDE.U32 UR10, UR6, UR22, URZ ;  /* 0x00000016060a72a5 */ /* 0x000fe4000f8e00ff */
[----:B------:R-:W-:Y:S02]  /*4300*/  USEL UR5, UR14, UR12, !UP6 ;  /* 0x0000000c0e057287 */ /* 0x000fe4000f000000 */
[----:B------:R-:W-:Y:S02]  /*4310*/  UIMAD UR8, UR42, UR7, URZ ;  /* 0x000000072a0872a4 */ /* 0x000fe4000f8e02ff */
[----:B------:R-:W-:Y:S03]  /*4320*/  UISETP.GE.AND UP0, UPT, UR6, UR4, UPT ;  /* 0x000000040600728c */ /* 0x000fe6000bf06270 */
[----:B------:R-:W-:Y:S01]  /*4330*/  UMOV UR4, UR11 ;  /* 0x0000000b00047c82 */ /* 0x000fe20008000000 */
[----:B------:R-:W-:Y:S02]  /*4340*/  UISETP.GE.OR UP0, UPT, UR5, UR8, UP0 ;  /* 0x000000080500728c */ /* 0x000fe40008706670 */
[----:B------:R-:W-:Y:S02]  /*4350*/  USHF.R.U32.HI UR4, URZ, UR23, UR4 ;  /* 0x00000017ff047299 */ /* 0x000fe40008011604 */
[----:B------:R-:W-:Y:S02]  /*4360*/  UIMAD.WIDE.U32 UR8, UR5, UR22, URZ ;  /* 0x00000016050872a5 */ /* 0x000fe4000f8e00ff */
[----:B------:R-:W-:Y:S04]  /*4370*/  USEL UR10, UR6, UR4, !UP4 ;  /* 0x00000004060a7287 */ /* 0x000fe8000e000000 */
[----:B------:R-:W-:Y:S01]  /*4380*/  UIADD3 UR11, UPT, UPT, -UR10, URZ, URZ ;  /* 0x000000ff0a0b7290 */ /* 0x000fe2000fffe1ff */
[----:B------:R-:W-:Y:S02]  /*4390*/  @!UP0 UMOV UR4, UR9 ;  /* 0x0000000900048c82 */ /* 0x000fe40008000000 */
[----:B------:R-:W-:Y:S02]  /*43a0*/  @!UP0 USHF.R.U32.HI UR4, URZ, UR23, UR4 ;  /* 0x00000017ff048299 */ /* 0x000fe40008011604 */
[----:B------:R-:W-:Y:S02]  /*43b0*/  UIMAD UR8, UR42, UR11, UR6 ;  /* 0x0000000b2a0872a4 */ /* 0x000fe4000f8e0206 */
[----:B------:R-:W-:Y:S04]  /*43c0*/  @!UP0 USEL UR4, UR5, UR4, !UP4 ;  /* 0x0000000405048287 */ /* 0x000fe8000e000000 */
[----:B------:R-:W-:Y:S02]  /*43d0*/  @!UP0 UIMAD UR8, UR7, UR8, UR4 ;  /* 0x00000008070882a4 */ /* 0x000fe4000f8e0204 */
[----:B------:R-:W-:Y:S02]  /*43e0*/  @!UP0 UIADD3 UR9, UPT, UPT, UR10, -UR4, URZ ;  /* 0x800000040a098290 */ /* 0x000fe4000fffe0ff */
[----:B------:R-:W-:Y:S02]  /*43f0*/  UIADD3 UR4, UPT, UPT, -UR5, URZ, URZ ;  /* 0x000000ff05047290 */ /* 0x000fe4000fffe1ff */
[----:B------:R-:W-:Y:S02]  /*4400*/  UIADD3 UR7, UPT, UPT, -UR6, URZ, URZ ;  /* 0x000000ff06077290 */ /* 0x000fe4000fffe1ff */
[----:B------:R-:W-:Y:S02]  /*4410*/  @!UP0 UIMAD UR6, UR9, UR42, UR5 ;  /* 0x0000002a090682a4 */ /* 0x000fe4000f8e0205 */
[----:B------:R-:W-:Y:S02]  /*4420*/  UIMAD UR14, UR15, UR4, UR14 ;  /* 0x000000040f0e72a4 */ /* 0x000fe4000f8e020e */
[----:B------:R-:W-:Y:S01]  /*4430*/  UIMAD UR13, UR50, UR7, UR13 ;  /* 0x00000007320d72a4 */ /* 0x000fe2000f8e020d */
[----:B------:R-:W-:Y:S02]  /*4440*/  @!UP0 UMOV UR5, UR8 ;  /* 0x0000000800058c82 */ /* 0x000fe40008000000 */
[----:B------:R-:W-:Y:S02]  /*4450*/  UIMAD UR14, UR5, UR15, UR14 ;  /* 0x0000000f050e72a4 */ /* 0x000fe4000f8e020e */
[----:B------:R-:W-:Y:S11]  /*4460*/  UIMAD UR13, UR6, UR50, UR13 ;  /* 0x00000032060d72a4 */ /* 0x000ff6000f8e020d */
[----:B------:R-:W-:Y:S01]  /*4470*/  @!UPT UIADD3 URZ, UPT, UPT, URZ, URZ, URZ ;  /* 0x000000fffffff290 */ /* 0x000fe2000fffe0ff */
.L_x_75:
[----:B------:R-:W3:Y:S01]  /*4480*/  @!UP2 LDCU.128 UR8, c[0x0][0xb10] ;  /* 0x00016200ff08a7ac */ /* 0x000ee20008000c00 */
[C---:B----4-:R-:W-:Y:S02]  /*4490*/  ISETP.NE.U32.AND P1, PT, R4.reuse, RZ, PT ;  /* 0x000000ff0400720c */ /* 0x050fe40003f25070 */
[----:B------:R-:W-:Y:S02]  /*44a0*/  ISETP.NE.U32.AND P0, PT, R4, RZ, PT ;  /* 0x000000ff0400720c */ /* 0x000fe40003f05070 */
[C---:B------:R-:W-:Y:S02]  /*44b0*/  ISETP.NE.AND.EX P1, PT, R5.reuse, RZ, PT, P1 ;  /* 0x000000ff0500720c */ /* 0x040fe40003f25310 */
[----:B------:R-:W-:Y:S01]  /*44c0*/  ISETP.NE.AND.EX P0, PT, R5, RZ, PT, P0 ;  /* 0x000000ff0500720c */ /* 0x000fe20003f05300 */
[----:B------:R-:W4:Y:S01]  /*44d0*/  @!UP2 LDCU UR5, c[0x0][0xb0c] ;  /* 0x00016180ff05a7ac */ /* 0x000f220008000800 */
[----:B------:R-:W-:Y:S01]  /*44e0*/  SHF.L.U32 R9, R15, 0x1f, RZ ;  /* 0x0000001f0f097819 */ /* 0x000fe200000006ff */
[----:B------:R-:W-:Y:S02]  /*44f0*/  USHF.L.U32 UR35, UR16, 0x7, URZ ;  /* 0x0000000710237899 */ /* 0x000fe400080006ff */
[----:B------:R-:W-:Y:S02]  /*4500*/  USHF.L.U32 UR34, UR20, 0x7, URZ ;  /* 0x0000000714227899 */ /* 0x000fe400080006ff */
[----:B---3--:R-:W-:Y:S07]  /*4510*/  UIMAD.WIDE.U32 UR6, UR14, UR8, URZ ;  /* 0x000000080e0672a5 */ /* 0x008fee000f8e00ff */
[----:B------:R-:W-:Y:S01]  /*4520*/  @!UP2 UMOV UR4, UR7 ;  /* 0x000000070004ac82 */ /* 0x000fe20008000000 */
[----:B----4-:R-:W-:Y:S02]  /*4530*/  @!UP2 UISETP.NE.AND UP0, UPT, UR5, 0x1, UPT ;  /* 0x000000010500a88c */ /* 0x010fe4000bf05270 */
[----:B------:R-:W-:Y:S02]  /*4540*/  @!UP2 USHF.R.U32.HI UR4, URZ, UR9, UR4 ;  /* 0x00000009ff04a299 */ /* 0x000fe40008011604 */
[----:B------:R-:W-:Y:S02]  /*4550*/  UIMAD.WIDE.U32 UR6, UR13, UR11, URZ ;  /* 0x0000000b0d0672a5 */ /* 0x000fe4000f8e00ff */
[----:B------:R-:W-:Y:S02]  /*4560*/  @!UP2 USEL UR8, UR14, UR4, !UP0 ;  /* 0x000000040e08a287 */ /* 0x000fe4000c000000 */
[----:B------:R-:W-:Y:S03]  /*4570*/  @!UP2 UISETP.NE.AND UP0, UPT, UR10, 0x1, UPT ;  /* 0x000000010a00a88c */ /* 0x000fe6000bf05270 */
[----:B------:R-:W-:Y:S02]  /*4580*/  @!UP2 UMOV UR6, UR7 ;  /* 0x000000070006ac82 */ /* 0x000fe40008000000 */
[----:B------:R-:W3:Y:S02]  /*4590*/  @!UP2 LDCU UR4, c[0x0][0xb20] ;  /* 0x00016400ff04a7ac */ /* 0x000ee40008000800 */
[----:B---3--:R-:W-:Y:S04]  /*45a0*/  @!UP2 USHF.R.U32.HI UR6, URZ, UR4, UR6 ;  /* 0x00000004ff06a299 */ /* 0x008fe80008011606 */
[----:B------:R-:W-:Y:S04]  /*45b0*/  @!UP2 USEL UR6, UR13, UR6, !UP0 ;  /* 0x000000060d06a287 */ /* 0x000fe8000c000000 */
[----:B------:R-:W-:Y:S02]  /*45c0*/  @!UP2 UIADD3 UR4, UPT, UPT, -UR8, UR6, URZ ;  /* 0x000000060804a290 */ /* 0x000fe4000fffe1ff */
[----:B------:R-:W-:Y:S02]  /*45d0*/  @!UP2 UIADD3 UR6, UPT, UPT, UR8, -UR6, URZ ;  /* 0x800000060806a290 */ /* 0x000fe4000fffe0ff */
[----:B------:R-:W-:Y:S02]  /*45e0*/  @!UP2 UIMAD UR14, UR4, UR5, UR14 ;  /* 0x00000005040ea2a4 */ /* 0x000fe4000f8e020e */
[----:B------:R-:W-:Y:S01]  /*45f0*/  @!UP2 UIMAD UR13, UR6, UR10, UR13 ;  /* 0x0000000a060da2a4 */ /* 0x000fe2000f8e020d */
[----:B------:R-:W-:Y:S11]  /*4600*/  BRA.U UP3, `(.L_x_76) ;  /* 0x0000000103107547 */ /* 0x000ff6000b800000 */
[----:B--2---:R-:W-:Y:S04]  /*4610*/  MOV R0, UR45 ;  /* 0x0000002d00007c02 */ /* 0x004fe80008000f00 */
[----:B------:R-:W-:Y:S04]  /*4620*/  SHF.L.U32 R11, R0, 0x1f, RZ ;  /* 0x0000001f000b7819 */ /* 0x000fe800000006ff */
[----:B------:R-:W2:Y:S02]  /*4630*/  SYNCS.PHASECHK.TRANS64.TRYWAIT P2, [UR21+0x78], R11 ;  /* 0x0000780bff0075a7 */ /* 0x000ea40008041115 */
[----:B--2---:R-:W-:Y:S05]  /*4640*/  @!P2 BRA `(.L_x_77) ;  /* 0x000000540008a947 */ /* 0x004fea0003800000 */
.L_x_76:
[----:B------:R-:W-:Y:S05]  /*4650*/  @!P1 BRA `(.L_x_78) ;  /* 0x0000000000309947 */ /* 0x000fea0003800000 */
[----:B------:R-:W-:Y:S01]  /*4660*/  ISETP.NE.U32.AND P1, PT, R2, RZ, PT ;  /* 0x000000ff0200720c */ /* 0x000fe20003f25070 */
[----:B------:R-:W3:Y:S01]  /*4670*/  LDCU.64 UR4, c[0x0][0x358] ;  /* 0x00006b00ff0477ac */ /* 0x000ee20008000a00 */
[----:B------:R-:W-:Y:S02]  /*4680*/  IMAD.MOV.U32 R80, RZ, RZ, 0x1 ;  /* 0x00000001ff507424 */ /* 0x000fe400078e00ff */
[----:B------:R-:W-:Y:S11]  /*4690*/  ISETP.NE.AND.EX P1, PT, R3, RZ, PT, P1 ;  /* 0x000000ff0300720c */ /* 0x000ff60003f25310 */
[----:B------:R-:W-:Y:S02]  /*46a0*/  @!UPT UIADD3 URZ, UPT, UPT, URZ, URZ, URZ ;  /* 0x000000fffffff290 */ /* 0x000fe4000fffe0ff */
[----:B--2---:R-:W2:Y:S01]  /*46b0*/  @P1 LDC.64 R10, c[0x0][0x888] ;  /* 0x00022200ff0a1b82 */ /* 0x004ea20000000a00 */
[----:B------:R-:W-:Y:S04]  /*46c0*/  @P1 IMAD R0, R4, UR36, RZ ;  /* 0x0000002404001c24 */ /* 0x000fe8000f8e02ff */
[----:B--2---:R-:W-:Y:S04]  /*46d0*/  @P1 IMAD.WIDE R10, R0, 0x4, R10 ;  /* 0x00000004000a1825 */ /* 0x004fe800078e020a */
[----:B------:R-:W-:Y:S01]  /*46e0*/  HFMA2 R0, -RZ, RZ, 0, 5.9604644775390625e-08 ;  /* 0x00000001ff007431 */ /* 0x000fe200000001ff */
[----:B---3-5:R3:W5:Y:S04]  /*46f0*/  @P1 LDG.E R41, desc[UR4][R10.64] ;  /* 0x000000040a291981 */ /* 0x028768000c1e1900 */
[----:B------:R-:W-:Y:S01]  /*4700*/  @!P1 PRMT R80, R0, 0x7610, R80 ;  /* 0x0000761000509816 */ /* 0x000fe20000000050 */
[----:B---3--:R-:W4:Y:S06]  /*4710*/  @!P1 LDC R41, c[0x0][0x880] ;  /* 0x00022000ff299b82 */ /* 0x008f2c0000000800 */
.L_x_78:
[----:B----45:R-:W-:Y:S01]  /*4720*/  @!P0 FSETP.EQ.AND P1, PT, R41, RZ, PT ;  /* 0x000000ff2900820b */ /* 0x030fe20003f22000 */
[----:B------:R-:W-:Y:S01]  /*4730*/  @!UPT UIADD3 URZ, UPT, UPT, URZ, URZ, URZ ;  /* 0x000000fffffff290 */ /* 0x000fe2000fffe0ff */
[----:B------:R-:W-:Y:S11]  /*4740*/  @!P0 BRA `(.L_x_79) ;  /* 0x0000000000188947 */ /* 0x000ff60003800000 */
[----:B------:R-:W-:Y:S02]  /*4750*/  LOP3.LUT P0, RZ, R80, 0xff, RZ, 0xc0, !PT ;  /* 0x000000ff50ff7812 */ /* 0x000fe4000780c0ff */
[----:B------:R-:W-:Y:S04]  /*4760*/  ISETP.NE.U32.AND P1, PT, R2, RZ, PT ;  /* 0x000000ff0200720c */ /* 0x000fe80003f25070 */
[----:B------:R-:W-:Y:S04]  /*4770*/  ISETP.NE.AND.EX P1, PT, R3, RZ, PT, P1 ;  /* 0x000000ff0300720c */ /* 0x000fe80003f25310 */
[----:B------:R-:W-:Y:S03]  /*4780*/  PLOP3.LUT P1, PT, P1, PT, PT, 0x8, 0x80 ;  /* 0x000000000080781c */ /* 0x000fe60000f2e170 */
[----:B------:R-:W-:Y:S11]  /*4790*/  @P0 FSETP.EQ.AND P1, PT, R41, RZ, PT ;  /* 0x000000ff2900020b */ /* 0x000ff60003f22000 */
[----:B------:R-:W-:Y:S02]  /*47a0*/  @!UPT UIADD3 URZ, UPT, UPT, URZ, URZ, URZ ;  /* 0x000000fffffff290 */ /* 0x000fe4000fffe0ff */
.L_x_79:
[----:B------:R-:W3:Y:S01]  /*47b0*/  SYNCS.PHASECHK.TRANS64.TRYWAIT P2, [UR21+0x50], R9 ;  /* 0x00005009ff0075a7 */ /* 0x000ee20008041115 */
[----:B------:R-:W-:Y:S04]  /*47c0*/  ELECT P0, URZ, PT ;  /* 0x0000000000ff782f */ /* 0x000fe80003800000 */
[----:B------:R-:W-:Y:S11]  /*47d0*/  PLOP3.LUT P1, PT, P1, P0, PT, 0xf2, 0x2f ;  /* 0x00000000002f781c */ /* 0x000ff60000f21e72 */
[----:B------:R-:W-:Y:S02]  /*47e0*/  @!UPT UIADD3 URZ, UPT, UPT, URZ, URZ, URZ ;  /* 0x000000fffffff290 */ /* 0x000fe4000fffe0ff */
[----:B------:R-:W-:Y:S05]  /*47f0*/  @!P1 IADD3 R8, P0, PT, R16, 0x580, RZ ;  /* 0x0000058010089810 */ /* 0x000fea0007f1e0ff */
[----:B------:R-:W-:Y:S01]  /*4800*/  @!P1 IMAD.X R6, RZ, RZ, R17, P0 ;  /* 0x000000ffff069224 */ /* 0x000fe200000e0611 */
[----:B---3--:R-:W-:Y:S07]  /*4810*/  @!P2 BRA `(.L_x_80) ;  /* 0x0000005000aca947 */ /* 0x008fee0003800000 */
.L_x_165:
[----:B------:R-:W-:Y:S01]  /*4820*/  @!P1 R2UR UR5, R8 ;  /* 0x00000000080592ca */ /* 0x000fe200000e0000 */
[----:B------:R-:W-:Y:S01]  /*4830*/  VOTEU.ALL UP0, P1 ;  /* 0x0000000000ff7886 */ /* 0x000fe20000800000 */
[----:B------:R-:W-:Y:S01]  /*4840*/  @!P1 R2UR UR4, R6 ;  /* 0x00000000060492ca */ /* 0x000fe200000e0000 */
[----:B--2---:R-:W-:Y:S01]  /*4850*/  @!P1 IMAD.MOV.U32 R0, RZ, RZ, 0x2000 ;  /* 0x00002000ff009424 */ /* 0x004fe200078e00ff */
[----:B------:R-:W-:Y:S01]  /*4860*/  UMOV UR8, 0x0 ;  /* 0x0000000000087882 */ /* 0x000fe20000000000 */
[----:B------:R-:W-:Y:S01]  /*4870*/  UMOV UR9, 0x10000000 ;  /* 0x1000000000097882 */ /* 0x000fe20000000000 */
[----:B------:R-:W-:Y:S01]  /*4880*/  @!UP0 UIADD3 UR32, UPT, UPT, UR21, 0x200, URZ ;  /* 0x0000020015208890 */ /* 0x000fe2000fffe0ff */
[----:B------:R-:W-:Y:S01]  /*4890*/  @!P1 IADD3 R8, P0, PT, R16, 0x580, RZ ;  /* 0x0000058010089810 */ /* 0x000fe20007f1e0ff */
[----:B------:R-:W-:Y:S01]  /*48a0*/  VOTEU.ALL UP0, P1 ;  /* 0x0000000000ff7886 */ /* 0x000fe20000800000 */
[----:B------:R-:W-:Y:S03]  /*48b0*/  UPRMT UR6, UR47, 0x654, UR33 ;  /* 0x000006542f067896 */ /* 0x000fe60008000021 */
[----:B------:R-:W-:Y:S02]  /*48c0*/  @!P1 IMAD.X R6, RZ, RZ, R17, P0 ;  /* 0x000000ffff069224 */ /* 0x000fe400000e0611 */
[----:B------:R-:W-:Y:S02]  /*48d0*/  IMAD.U32 R10, RZ, RZ, UR5 ;  /* 0x00000005ff0a7e24 */ /* 0x000fe4000f8e00ff */
[----:B------:R-:W-:Y:S03]  /*48e0*/  IMAD.U32 R11, RZ, RZ, UR4 ;  /* 0x00000004ff0b7e24 */ /* 0x000fe6000f8e00ff */
[----:B------:R-:W-:Y:S02]  /*48f0*/  @!P1 R2UR UR4, R10 ;  /* 0x000000000a0492ca */ /* 0x000fe400000e0000 */
[----:B------:R-:W-:Y:S11]  /*4900*/  @!P1 R2UR UR5, R11 ;  /* 0x000000000b0592ca */ /* 0x000ff600000e0000 */
[----:B------:R-:W-:Y:S02]  /*4910*/  @!UPT UIADD3 URZ, UPT, UPT, URZ, URZ, URZ ;  /* 0x000000fffffff290 */ /* 0x000fe4000fffe0ff */
[----:B------:R2:W-:Y:S01]  /*4920*/  @!UP0 UTMALDG.3D [UR32], [UR4], desc[UR8] ;  /* 0x00000820040085b4 */ /* 0x0005e20008011000 */
[----:B------:R2:W-:Y:S01]  /*4930*/  @!P1 SYNCS.ARRIVE.TRANS64.RED.A0TR RZ, [UR21+0x30], R0 ;  /* 0x00003000ffff99a7 */ /* 0x0005e20008300415 */
[----:B------:R-:W-:Y:S01]  /*4940*/  SYNCS.ARRIVE.TRANS64.RED.A1T0 RZ, [UR6], RZ ;  /* 0x000000ffffff79a7 */ /* 0x000fe20008100406 */
[----:B------:R-:W3:Y:S02]  /*4950*/  SYNCS.PHASECHK.TRANS64.TRYWAIT P2, [UR21+0x58], R9 ;  /* 0x00005809ff0075a7 */ /* 0x000ee40008041115 */
[----:B--23--:R-:W-:Y:S05]  /*4960*/  @!P2 BRA `(.L_x_81) ;  /* 0x000000500070a947 */ /* 0x00cfea0003800000 */
.L_x_167:
        /* <DEDUP_REMOVED lines=8> */
[----:B------:R-:W-:Y:S01]  /*49f0*/  @!UP0 UIADD3 UR24, UPT, UPT, UR21, 0x2200, URZ ;  /* 0x0000220015188890 */ /* 0x000fe2000fffe0ff */
[----:B------:R-:W-:Y:S01]  /*4a00*/  VOTEU.ALL UP0, P1 ;  /* 0x0000000000ff7886 */ /* 0x000fe20000800000 */
[----:B------:R-:W-:Y:S01]  /*4a10*/  UMOV UR27, UR35 ;  /* 0x00000023001b7c82 */ /* 0x000fe20008000000 */
[----:B------:R-:W-:Y:S02]  /*4a20*/  UMOV UR28, UR36 ;  /* 0x00000024001c7c82 */ /* 0x000fe40008000000 */
[----:B------:R-:W-:Y:S01]  /*4a30*/  IMAD.U32 R10, RZ, RZ, UR5 ;  /* 0x00000005ff0a7e24 */ /* 0x000fe2000f8e00ff */
[----:B------:R-:W-:Y:S01]  /*4a40*/  UPRMT UR6, UR47, 0x654, UR25 ;  /* 0x000006542f067896 */ /* 0x000fe20008000019 */
[----:B------:R-:W-:Y:S02]  /*4a50*/  IMAD.U32 R11, RZ, RZ, UR4 ;  /* 0x00000004ff0b7e24 */ /* 0x000fe4000f8e00ff */
[----:B------:R-:W-:Y:S01]  /*4a60*/  @!P1 IMAD.X R6, RZ, RZ, R17, P0 ;  /* 0x000000ffff069224 */ /* 0x000fe200000e0611 */
        /* <DEDUP_REMOVED lines=8> */
.L_x_169:
[----:B------:R-:W-:Y:S01]  /*4af0*/  @!P1 R2UR UR5, R8 ;  /* 0x00000000080592ca */ /* 0x000fe200000e0000 */
[----:B------:R-:W-:Y:S01]  /*4b00*/  VOTEU.ALL UP0, P1 ;  /* 0x0000000000ff7886 */ /* 0x000fe20000800000 */
[----:B------:R-:W-:Y:S01]  /*4b10*/  @!P1 R2UR UR4, R6 ;  /* 0x00000000060492ca */ /* 0x000fe200000e0000 */
[----:B--2---:R-:W-:Y:S01]  /*4b20*/  @!P1 IMAD.MOV.U32 R0, RZ, RZ, 0x2000 ;  /* 0x00002000ff009424 */ /* 0x004fe200078e00ff */
[----:B------:R-:W-:Y:S01]  /*4b30*/  UMOV UR8, 0x0 ;  /* 0x0000000000087882 */ /* 0x000fe20000000000 */
[----:B------:R-:W-:Y:S01]  /*4b40*/  UMOV UR9, 0x10000000 ;  /* 0x1000000000097882 */ /* 0x000fe20000000000 */
[----:B------:R-:W-:Y:S01]  /*4b50*/  @!UP0 UIADD3 UR18, UPT, UPT, UR34, 0x40, URZ ;  /* 0x0000004022128890 */ /* 0x000fe2000fffe0ff */
[----:B------:R-:W-:Y:S01]  /*4b60*/  VIADD R14, R14, 0x1 ;  /* 0x000000010e0e7836 */ /* 0x000fe20000000000 */
[----:B------:R-:W-:Y:S01]  /*4b70*/  @!UP0 UIADD3 UR16, UPT, UPT, UR21, 0x4200, URZ ;  /* 0x0000420015108890 */ /* 0x000fe2000fffe0ff */
[----:B------:R-:W-:Y:S01]  /*4b80*/  VOTEU.ALL UP0, P1 ;  /* 0x0000000000ff7886 */ /* 0x000fe20000800000 */
[----:B------:R-:W-:Y:S01]  /*4b90*/  UMOV UR19, UR35 ;  /* 0x0000002300137c82 */ /* 0x000fe20008000000 */
[----:B------:R-:W-:Y:S02]  /*4ba0*/  UMOV UR20, UR36 ;  /* 0x0000002400147c82 */ /* 0x000fe40008000000 */
[----:B------:R-:W-:Y:S01]  /*4bb0*/  IMAD.U32 R10, RZ, RZ, UR5 ;  /* 0x00000005ff0a7e24 */ /* 0x000fe2000f8e00ff */
[----:B------:R-:W-:Y:S01]  /*4bc0*/  UPRMT UR6, UR47, 0x654, UR17 ;  /* 0x000006542f067896 */ /* 0x000fe20008000011 */
        /* <DEDUP_REMOVED lines=9> */
.L_x_171:
[----:B------:R-:W-:Y:S01]  /*4c60*/  @!P1 IADD3 R6, P0, PT, R16, 0x580, RZ ;  /* 0x0000058010069810 */ /* 0x000fe20007f1e0ff */
[----:B------:R-:W-:Y:S01]  /*4c70*/  VOTEU.ALL UP0, P1 ;  /* 0x0000000000ff7886 */ /* 0x000fe20000800000 */
[----:B------:R-:W-:Y:S01]  /*4c80*/  UMOV UR6, 0x0 ;  /* 0x0000000000067882 */ /* 0x000fe20000000000 */
[----:B------:R-:W-:Y:S01]  /*4c90*/  UMOV UR7, 0x10000000 ;  /* 0x1000000000077882 */ /* 0x000fe20000000000 */
[----:B------:R-:W-:Y:S01]  /*4ca0*/  @!P1 R2UR UR5, R6 ;  /* 0x00000000060592ca */ /* 0x000fe200000e0000 */
[----:B--2---:R-:W-:Y:S01]  /*4cb0*/  @!P1 IMAD.X R0, RZ, RZ, R17, P0 ;  /* 0x000000ffff009224 */ /* 0x004fe200000e0611 */
[----:B------:R-:W-:Y:S01]  /*4cc0*/  @!UP0 UIADD3 UR10, UPT, UPT, UR34, 0x60, URZ ;  /* 0x00000060220a8890 */ /* 0x000fe2000fffe0ff */
[----:B------:R-:W-:Y:S01]  /*4cd0*/  R2UR UR16, R82 ;  /* 0x00000000521072ca */ /* 0x000fe200000e0000 */
[----:B------:R-:W-:Y:S01]  /*4ce0*/  @!UP0 UIADD3 UR8, UPT, UPT, UR21, 0x6200, URZ ;  /* 0x0000620015088890 */ /* 0x000fe2000fffe0ff */
[----:B------:R-:W-:Y:S01]  /*4cf0*/  ISETP.NE.AND P0, PT, R14, 0x2, PT ;  /* 0x000000020e00780c */ /* 0x000fe20003f05270 */
[----:B------:R-:W-:Y:S01]  /*4d00*/  @!UP0 UIADD3 UR9, UPT, UPT, UR21, 0x48, URZ ;  /* 0x0000004815098890 */ /* 0x000fe2000fffe0ff */
[----:B------:R-:W-:Y:S01]  /*4d10*/  @!P1 R2UR UR4, R0 ;  /* 0x00000000000492ca */ /* 0x000fe200000e0000 */
[----:B------:R-:W-:Y:S01]  /*4d20*/  VOTEU.ALL UP0, P1 ;  /* 0x0000000000ff7886 */ /* 0x000fe20000800000 */
[----:B------:R-:W-:Y:S01]  /*4d30*/  UMOV UR11, UR35 ;  /* 0x00000023000b7c82 */ /* 0x000fe20008000000 */
[----:B------:R-:W-:Y:S01]  /*4d40*/  UMOV UR12, UR36 ;  /* 0x00000024000c7c82 */ /* 0x000fe20008000000 */
[----:B------:R-:W-:Y:S01]  /*4d50*/  SEL R0, RZ, 0x1, P0 ;  /* 0x00000001ff007807 */ /* 0x000fe20000000000 */
[----:B------:R-:W-:Y:S01]  /*4d60*/  UIADD3 UR20, UPT, UPT, UR13, UR63, URZ ;  /* 0x0000003f0d147290 */ /* 0x000fe2000fffe0ff */
[----:B------:R-:W-:Y:S01]  /*4d70*/  IMAD.U32 R8, RZ, RZ, UR5 ;  /* 0x00000005ff087e24 */ /* 0x000fe2000f8e00ff */
[----:B------:R-:W-:Y:S01]  /*4d80*/  LOP3.LUT R15, R15, 0x1, RZ, 0x3c, !PT ;  /* 0x000000010f0f7812 */ /* 0x000fe200078e3cff */
[----:B------:R-:W-:Y:S01]  /*4d90*/  UPLOP3.LUT UP3, UPT, UPT, UPT, UPT, 0x80, 0x8 ;  /* 0x000000000008789c */ /* 0x000fe20003f6f070 */
[----:B------:R-:W-:Y:S01]  /*4da0*/  LOP3.LUT R13, R13, R0, RZ, 0x3c, !PT ;  /* 0x000000000d0d7212 */ /* 0x000fe200078e3cff */
[----:B------:R-:W-:Y:S01]  /*4db0*/  UIADD3 UR16, UPT, UPT, UR14, UR16, URZ ;  /* 0x000000100e107290 */ /* 0x000fe2000fffe0ff */
[----:B------:R-:W-:Y:S01]  /*4dc0*/  SEL R14, R14, RZ, P0 ;  /* 0x000000ff0e0e7207 */ /* 0x000fe20000000000 */
[----:B------:R-:W-:Y:S01]  /*4dd0*/  UMOV UR36, UR29 ;  /* 0x0000001d00247c82 */ /* 0x000fe20008000000 */
[----:B------:R-:W-:Y:S01]  /*4de0*/  IMAD.U32 R9, RZ, RZ, UR4 ;  /* 0x00000004ff097e24 */ /* 0x000fe2000f8e00ff */
[----:B------:R-:W-:Y:S04]  /*4df0*/  @!P1 R2UR UR4, R8 ;  /* 0x00000000080492ca */ /* 0x000fe800000e0000 */
[----:B------:R-:W-:Y:S11]  /*4e00*/  @!P1 R2UR UR5, R9 ;  /* 0x00000000090592ca */ /* 0x000ff600000e0000 */
[----:B------:R-:W-:Y:S02]  /*4e10*/  @!UPT UIADD3 URZ, UPT, UPT, URZ, URZ, URZ ;  /* 0x000000fffffff290 */ /* 0x000fe4000fffe0ff */
[----:B------:R2:W-:Y:S01]  /*4e20*/  @!UP0 UTMALDG.3D [UR8], [UR4], desc[UR6] ;  /* 0x00000608040085b4 */ /* 0x0005e20008011000 */
[----:B------:R2:W-:Y:S01]  /*4e30*/  @!P1 SYNCS.ARRIVE.TRANS64.RED.A0TR RZ, [UR21+0x48], R7 ;  /* 0x00004807ffff99a7 */ /* 0x0005e20008300415 */
[----:B------:R-:W-:Y:S01]  /*4e40*/  SYNCS.ARRIVE.TRANS64.RED.A1T0 RZ, [UR37], RZ ;  /* 0x000000ffffff79a7 */ /* 0x000fe20008100425 */
[----:B------:R-:W-:Y:S05]  /*4e50*/  BRA.U UP1, `(.L_x_84) ;  /* 0xfffffff101687547 */ /* 0x000fea000b83ffff */
[----:B------:R-:W-:-:S04]  /*4e60*/  SHF.L.U32 R3, R15, 0x1f, RZ ;  /* 0x0000001f0f037819 */ /* 0x000fc800000006ff */
[----:B------:R-:W3:Y:S02]  /*4e70*/  SYNCS.PHASECHK.TRANS64.TRYWAIT P0, [UR21+0x50], R3 ;  /* 0x00005003ff0075a7 */ /* 0x000ee40008001115 */
[----:B---3--:R-:W-:Y:S05]  /*4e80*/  @!P0 BRA `(.L_x_85) ;  /* 0x0000004c00708947 */ /* 0x008fea0003800000 */
.L_x_173:
[----:B------:R-:W4:Y:S02]  /*4e90*/  SYNCS.PHASECHK.TRANS64.TRYWAIT P0, [UR21+0x58], R3 ;  /* 0x00005803ff0075a7 */ /* 0x000f240008001115 */
[----:B----4-:R-:W-:Y:S05]  /*4ea0*/  @!P0 BRA `(.L_x_86) ;  /* 0x0000004c00808947 */ /* 0x010fea0003800000 */
.L_x_175:
[----:B------:R-:W4:Y:S02]  /*4eb0*/  SYNCS.PHASECHK.TRANS64.TRYWAIT P0, [UR21+0x60], R3 ;  /* 0x00006003ff0075a7 */ /* 0x000f240008001115 */
[----:B----4-:R-:W-:Y:S05]  /*4ec0*/  @!P0 BRA `(.L_x_87) ;  /* 0x0000004c00908947 */ /* 0x010fea0003800000 */
.L_x_177:
[----:B---3--:R-:W-:-:S07]  /*4ed0*/  MOV R0, UR21 ;  /* 0x0000001500007c02 */ /* 0x008fce0008000f00 */
.L_x_88:
[----:B---3--:R-:W-:-:S04]  /*4ee0*/  SHF.L.U32 R3, R15, 0x1f, RZ ;  /* 0x0000001f0f037819 */ /* 0x008fc800000006ff */
[----:B------:R3:W4:Y:S03]  /*4ef0*/  SYNCS.PHASECHK.TRANS64.TRYWAIT P0, [R0+URZ+0x68], R3 ;  /* 0x00006803000075a7 */ /* 0x00072600080011ff */
[----:B----4-:R-:W-:Y:S05]  /*4f00*/  @!P0 NANOSLEEP.SYNCS 0x989680 ;  /* 0x009896800000895d */ /* 0x010fea0003900000 */
[----:B------:R-:W4:Y:S02]  /*4f10*/  @!P0 SYNCS.PHASECHK.TRANS64 P0, [R0+URZ+0x68], R3 ;  /* 0x00006803000085a7 */ /* 0x000f2400080010ff */
[----:B-12-4-:R-:W-:Y:S05]  /*4f20*/  @P0 EXIT ;  /* 0x000000000000094d */ /* 0x016fea0003800000 */
[----:B------:R-:W-:Y:S05]  /*4f30*/  BRA `(.L_x_88) ;  /* 0xfffffffc00e87947 */ /* 0x000fea000383ffff */
.L_x_73:
[----:B------:R-:W-:-:S06]  /*4f40*/  UISETP.GE.AND UP0, UPT, UR17, 0x4, UPT ;  /* 0x000000041100788c */ /* 0x000fcc000bf06270 */
[----:B------:R-:W-:-:S13]  /*4f50*/  PLOP3.LUT P0, PT, PT, PT, UP0, 0x80, 0x8 ;  /* 0x000000000008781c */ /* 0x000fda0003f0f008 */
[----:B------:R-:W-:Y:S05]  /*4f60*/  @!P0 EXIT ;  /* 0x000000000000894d */ /* 0x000fea0003800000 */
[----:B------:R-:W-:Y:S01]  /*4f70*/  BAR.SYNC.DEFER_BLOCKING 0x6, 0xa0 ;  /* 0x0182800000007b1d */ /* 0x000fe20000010000 */
[C---:B------:R-:W-:Y:S01]  /*4f80*/  IMAD.SHL.U32 R2, R94.reuse, 0x20, RZ ;  /* 0x000000205e027824 */ /* 0x040fe200078e00ff */
[C---:B------:R-:W-:Y:S01]  /*4f90*/  SHF.L.U32 R37, R94.reuse, 0x10, RZ ;  /* 0x000000105e257819 */ /* 0x040fe200000006ff */
[C---:B------:R-:W-:Y:S01]  /*4fa0*/  IMAD.SHL.U32 R93, R94.reuse, 0x4, RZ ;  /* 0x000000045e5d7824 */ /* 0x040fe200078e00ff */
[----:B------:R-:W-:Y:S01]  /*4fb0*/  LOP3.LUT R95, R94, 0x60, RZ, 0xc0, !PT ;  /* 0x000000605e5f7812 */ /* 0x000fe200078ec0ff */
[----:B------:R-:W-:Y:S01]  /*4fc0*/  HFMA2 R86, -RZ, RZ, 0, 0 ;  /* 0x00000000ff567431 */ /* 0x000fe200000001ff */
[----:B------:R-:W-:Y:S02]  /*4fd0*/  UMOV UR44, 0x400 ;  /* 0x00000400002c7882 */ /* 0x000fe40000000000 */
[----:B------:R-:W1:Y:S01]  /*4fe0*/  LDC.64 R78, c[0x0][0x8b0] ;  /* 0x00022c00ff4e7b82 */ /* 0x000e620000000a00 */
[----:B------:R-:W-:Y:S01]  /*4ff0*/  ULEA UR44, UR47, UR44, 0x18 ;  /* 0x0000002c2f2c7291 */ /* 0x000fe2000f8ec0ff */
[----:B------:R-:W-:Y:S01]  /*5000*/  LOP3.LUT R6, R2, 0xc0, RZ, 0xc0, !PT ;  /* 0x000000c002067812 */ /* 0x000fe200078ec0ff */
[----:B------:R-:W2:Y:S01]  /*5010*/  LDCU.64 UR6, c[0x0][0x890] ;  /* 0x00011200ff0677ac */ /* 0x000ea20008000a00 */
[----:B------:R-:W-:Y:S01]  /*5020*/  LOP3.LUT R92, R94, 0x2, RZ, 0xc0, !PT ;  /* 0x000000025e5c7812 */ /* 0x000fe200078ec0ff */
[----:B------:R-:W-:Y:S01]  /*5030*/  IMAD.MOV.U32 R90, RZ, RZ, 0x1 ;  /* 0x00000001ff5a7424 */ /* 0x000fe200078e00ff */
[----:B------:R-:W-:Y:S01]  /*5040*/  LOP3.LUT R93, R6, 0x18, R93, 0xf8, !PT ;  /* 0x00000018065d7812 */ /* 0x000fe200078ef85d */
[----:B------:R-:W-:Y:S01]  /*5050*/  UIADD3 UR4, UPT, UPT, UR44, 0x200, URZ ;  /* 0x000002002c047890 */ /* 0x000fe2000fffe0ff */
[----:B------:R-:W3:Y:S01]  /*5060*/  LDC.64 R76, c[0x0][0x8a8] ;  /* 0x00022a00ff4c7b82 */ /* 0x000ee20000000a00 */
[----:B------:R-:W-:Y:S01]  /*5070*/  LOP3.LUT R37, R37, 0x600000, RZ, 0xc0, !PT ;  /* 0x0060000025257812 */ /* 0x000fe200078ec0ff */
[----:B------:R-:W-:Y:S01]  /*5080*/  IMAD.MOV.U32 R36, RZ, RZ, RZ ;  /* 0x000000ffff247224 */ /* 0x000fe200078e00ff */
[----:B------:R-:W-:-:S02]  /*5090*/  LOP3.LUT R93, R93, 0xf20, R2, 0xf8, !PT ;  /* 0x00000f205d5d7812 */ /* 0x000fc400078ef802 */
[----:B------:R-:W-:Y:S01]  /*50a0*/  CS2R R88, SRZ ;  /* 0x0000000000587805 */ /* 0x000fe2000001ff00 */
[----:B------:R-:W-:Y:S01]  /*50b0*/  IMAD.U32 R84, RZ, RZ, UR4 ;  /* 0x00000004ff547e24 */ /* 0x000fe2000f8e00ff */
[----:B------:R-:W-:Y:S01]  /*50c0*/  LOP3.LUT R94, R94, 0x4, RZ, 0xc0, !PT ;  /* 0x000000045e5e7812 */ /* 0x000fe200078ec0ff */
[----:B------:R-:W4:Y:S01]  /*50d0*/  LDCU UR60, c[0x0][0x370] ;  /* 0x00006e00ff3c77ac */ /* 0x000f220008000800 */
[----:B------:R-:W4:Y:S02]  /*50e0*/  LDS R0, [UR44+0x130] ;  /* 0x0001302cff007984 */ /* 0x000f240008000800 */
[----:B------:R-:W-:Y:S01]  /*50f0*/  LEA R93, R93, R84, 0x1 ;  /* 0x000000545d5d7211 */ /* 0x000fe200078e08ff */
[----:B------:R-:W1:Y:S01]  /*5100*/  LDCU UR43, c[0x0][0xb0c] ;  /* 0x00016180ff2b77ac */ /* 0x000e620008000800 */
[----:B--2---:R-:W-:Y:S01]  /*5110*/  IMAD.U32 R97, RZ, RZ, UR6 ;  /* 0x00000006ff617e24 */ /* 0x004fe2000f8e00ff */
[----:B------:R-:W-:Y:S02]  /*5120*/  MOV R96, UR7 ;  /* 0x0000000700607c02 */ /* 0x000fe40008000f00 */
[--C-:B------:R-:W-:Y:S01]  /*5130*/  IMAD R92, R92, -0x10, R93.reuse ;  /* 0xfffffff05c5c7824 */ /* 0x100fe200078e025d */
[----:B------:R-:W2:Y:S01]  /*5140*/  LDCU UR39, c[0x0][0xb30] ;  /* 0x00016600ff2777ac */ /* 0x000ea20008000800 */
[----:B------:R-:W-:Y:S01]  /*5150*/  IMAD R91, R94, -0x10, R93 ;  /* 0xfffffff05e5b7824 */ /* 0x000fe200078e025d */
[----:B------:R-:W1:Y:S01]  /*5160*/  LDCU.64 UR54, c[0x0][0x888] ;  /* 0x00011100ff3677ac */ /* 0x000e620008000a00 */
[----:B------:R-:W1:Y:S01]  /*5170*/  LDCU.64 UR40, c[0x0][0xb28] ;  /* 0x00016500ff2877ac */ /* 0x000e620008000a00 */
[----:B------:R-:W1:Y:S01]  /*5180*/  LDCU.128 UR56, c[0x0][0xb10] ;  /* 0x00016200ff3877ac */ /* 0x000e620008000c00 */
[----:B------:R-:W1:Y:S01]  /*5190*/  LDCU UR53, c[0x0][0x374] ;  /* 0x00006e80ff3577ac */ /* 0x000e620008000800 */
[----:B------:R-:W-:Y:S01]  /*51a0*/  UMOV UR52, URZ ;  /* 0x000000ff00347c82 */ /* 0x000fe20008000000 */
[----:B------:R-:W-:Y:S01]  /*51b0*/  UMOV UR46, URZ ;  /* 0x000000ff002e7c82 */ /* 0x000fe20008000000 */
[----:B-1234-:R-:W-:-:S07]  /*51c0*/  IMAD.IADD R37, R0, 0x1, R37 ;  /* 0x0000000100257824 */ /* 0x01efce00078e0225 */
.L_x_132:
[----:B------:R-:W-:Y:S02]  /*51d0*/  LEA R3, R86, UR44, 0x3 ;  /* 0x0000002c56037c11 */ /* 0x000fe4000f8e18ff */
[----:B------:R-:W-:Y:S02]  /*51e0*/  SHF.L.U32 R0, R88, 0x1f, RZ ;  /* 0x0000001f58007819 */ /* 0x000fe400000006ff */
[----:B------:R-:W-:Y:S02]  /*51f0*/  LEA R5, R86, UR44, 0x4 ;  /* 0x0000002c56057c11 */ /* 0x000fe4000f8e20ff */
[----:B-1----:R-:W1:Y:S02]  /*5200*/  SYNCS.PHASECHK.TRANS64.TRYWAIT P0, [R3+URZ+0x80], R0 ;  /* 0x00008000030075a7 */ /* 0x002e6400080011ff */
[----:B-12---:R-:W-:Y:S05]  /*5210*/  @!P0 BRA `(.L_x_89) ;  /* 0x0000004800d48947 */ /* 0x006fea0003800000 */
.L_x_178:
        /* <DEDUP_REMOVED lines=11> */
[----:B------:R-:W-:Y:S01]  /*52d0*/  PLOP3.LUT P0, PT, PT, PT, UP1, 0x80, 0x8 ;  /* 0x000000000008781c */ /* 0x000fe20003f0f018 */
[----:B------:R-:W-:Y:S11]  /*52e0*/  UP2UR UR62, UPR, URZ, 0x2 ;  /* 0x00000002ff3e7883 */ /* 0x000ff60008000000 */
[----:B------:R-:W-:Y:S01]  /*52f0*/  @!UPT UIADD3 URZ, UPT, UPT, URZ, URZ, URZ ;  /* 0x000000fffffff290 */ /* 0x000fe2000fffe0ff */
[----:B-1----:R-:W-:Y:S02]  /*5300*/  @P0 SHF.R.U32.HI R0, RZ, 0x10, R5 ;  /* 0x00000010ff000819 */ /* 0x002fe40000011605 */
        /* <DEDUP_REMOVED lines=12> */
[----:B------:R-:W2:Y:S01]  /*53d0*/  LDCU UR12, c[0x0][0xb20] ;  /* 0x00016400ff0c77ac */ /* 0x000ea20008000800 */
[----:B------:R-:W-:Y:S02]  /*53e0*/  UIMAD.WIDE.U32 UR4, UR53, UR59, URZ ;  /* 0x0000003b350472a5 */ /* 0x000fe4000f8e00ff */
[----:B------:R-:W-:Y:S02]  /*53f0*/  UIMAD.WIDE.U32 UR6, UR60, UR56, URZ ;  /* 0x000000383c0672a5 */ /* 0x000fe4000f8e00ff */
[----:B------:R-:W-:Y:S02]  /*5400*/  UISETP.NE.AND UP0, UPT, UR58, 0x1, UPT ;  /* 0x000000013a00788c */ /* 0x000fe4000bf05270 */
[----:B------:R-:W-:Y:S02]  /*5410*/  UIMAD.WIDE.U32 UR8, UR37, UR59, URZ ;  /* 0x0000003b250872a5 */ /* 0x000fe4000f8e00ff */
[----:B------:R-:W-:Y:S02]  /*5420*/  UIMAD.WIDE.U32 UR10, UR38, UR56, URZ ;  /* 0x00000038260a72a5 */ /* 0x000fe4000f8e00ff */
[----:B------:R-:W-:Y:S02]  /*5430*/  UISETP.NE.AND UP1, UPT, UR43, 0x1, UPT ;  /* 0x000000012b00788c */ /* 0x000fe4000bf25270 */
[----:B------:R-:W-:Y:S01]  /*5440*/  UISETP.NE.AND UP2, UPT, UR42, 0x1, UPT ;  /* 0x000000012a00788c */ /* 0x000fe2000bf45270 */
[----:B------:R-:W-:Y:S02]  /*5450*/  UMOV UR4, UR5 ;  /* 0x0000000500047c82 */ /* 0x000fe40008000000 */
[----:B--2---:R-:W-:Y:S03]  /*5460*/  USHF.R.U32.HI UR5, URZ, UR12, UR4 ;  /* 0x0000000cff057299 */ /* 0x004fe60008011604 */
[----:B------:R-:W-:Y:S02]  /*5470*/  UMOV UR4, UR7 ;  /* 0x0000000700047c82 */ /* 0x000fe40008000000 */
[----:B------:R-:W-:Y:S02]  /*5480*/  USHF.R.U32.HI UR7, URZ, UR57, UR4 ;  /* 0x00000039ff077299 */ /* 0x000fe40008011604 */
[----:B------:R-:W-:Y:S02]  /*5490*/  USEL UR4, UR53, UR5, !UP0 ;  /* 0x0000000535047287 */ /* 0x000fe4000c000000 */
[----:B------:R-:W-:Y:S01]  /*54a0*/  USEL UR7, UR60, UR7, !UP1 ;  /* 0x000000073c077287 */ /* 0x000fe2000c800000 */
[----:B------:R-:W-:Y:S01]  /*54b0*/  UMOV UR5, UR9 ;  /* 0x0000000900057c82 */ /* 0x000fe20008000000 */
[----:B------:R-:W-:Y:S02]  /*54c0*/  UIMAD.WIDE.U32 UR8, UR4, UR40, URZ ;  /* 0x00000028040872a5 */ /* 0x000fe4000f8e00ff */
[----:B------:R-:W-:Y:S03]  /*54d0*/  USHF.R.U32.HI UR6, URZ, UR12, UR5 ;  /* 0x0000000cff067299 */ /* 0x000fe60008011605 */
[----:B------:R-:W-:Y:S01]  /*54e0*/  UMOV UR5, UR11 ;  /* 0x0000000b00057c82 */ /* 0x000fe20008000000 */
[----:B------:R-:W-:Y:S02]  /*54f0*/  UIMAD.WIDE.U32 UR10, UR7, UR40, URZ ;  /* 0x00000028070a72a5 */ /* 0x000fe4000f8e00ff */
[----:B------:R-:W-:Y:S02]  /*5500*/  USHF.R.U32.HI UR12, URZ, UR57, UR5 ;  /* 0x00000039ff0c7299 */ /* 0x000fe40008011605 */
[----:B------:R-:W-:Y:S01]  /*5510*/  USEL UR6, UR37, UR6, !UP0 ;  /* 0x0000000625067287 */ /* 0x000fe2000c000000 */
[----:B------:R-:W-:Y:S02]  /*5520*/  UMOV UR5, UR9 ;  /* 0x0000000900057c82 */ /* 0x000fe40008000000 */
[----:B------:R-:W-:Y:S01]  /*5530*/  UMOV UR10, UR11 ;  /* 0x0000000b000a7c82 */ /* 0x000fe20008000000 */
[----:B------:R-:W-:Y:S02]  /*5540*/  @UP2 USHF.R.U32.HI UR4, URZ, UR41, UR5 ;  /* 0x00000029ff042299 */ /* 0x000fe40008011605 */
[----:B------:R-:W-:Y:S02]  /*5550*/  @UP2 USHF.R.U32.HI UR7, URZ, UR41, UR10 ;  /* 0x00000029ff072299 */ /* 0x000fe4000801160a */
[----:B------:R-:W-:Y:S02]  /*5560*/  UIMAD UR4, UR42, UR4, URZ ;  /* 0x000000042a0472a4 */ /* 0x000fe4000f8e02ff */
        /* <DEDUP_REMOVED lines=8> */
[----:B------:R-:W-:Y:S02]  /*55f0*/  USEL UR11, UR6, UR4, !UP2 ;  /* 0x00000004060b7287 */ /* 0x000fe4000d000000 */
[----:B------:R-:W-:Y:S02]  /*5600*/  UIADD3 UR8, UPT, UPT, -UR5, URZ, URZ ;  /* 0x000000ff05087290 */ /* 0x000fe4000fffe1ff */
[----:B------:R-:W-:Y:S01]  /*5610*/  UIADD3 UR10, UPT, UPT, -UR11, URZ, URZ ;  /* 0x000000ff0b0a7290 */ /* 0x000fe2000fffe1ff */
[----:B------:R-:W-:Y:S01]  /*5620*/  @!UP0 UMOV UR4, UR9 ;  /* 0x0000000900048c82 */ /* 0x000fe20008000000 */
[----:B------:R-:W-:Y:S02]  /*5630*/  UIADD3 UR9, UPT, UPT, -UR6, URZ, URZ ;  /* 0x000000ff06097290 */ /* 0x000fe4000fffe1ff */
[----:B------:R-:W-:Y:S02]  /*5640*/  @!UP0 USHF.R.U32.HI UR4, URZ, UR41, UR4 ;  /* 0x00000029ff048299 */ /* 0x000fe40008011604 */
[----:B------:R-:W-:Y:S02]  /*5650*/  UIMAD UR10, UR42, UR10, UR6 ;  /* 0x0000000a2a0a72a4 */ /* 0x000fe4000f8e0206 */
[----:B------:R-:W-:Y:S04]  /*5660*/  @!UP0 USEL UR4, UR5, UR4, !UP2 ;  /* 0x0000000405048287 */ /* 0x000fe8000d000000 */
[----:B------:R-:W-:Y:S02]  /*5670*/  @!UP0 UIMAD UR10, UR7, UR10, UR4 ;  /* 0x0000000a070a82a4 */ /* 0x000fe4000f8e0204 */
[----:B------:R-:W-:Y:S02]  /*5680*/  @!UP0 UIADD3 UR11, UPT, UPT, UR11, -UR4, URZ ;  /* 0x800000040b0b8290 */ /* 0x000fe4000fffe0ff */
[----:B------:R-:W-:Y:S02]  /*5690*/  UIMAD UR7, UR43, UR8, UR38 ;  /* 0x000000082b0772a4 */ /* 0x000fe4000f8e0226 */
[----:B------:R-:W-:Y:S02]  /*56a0*/  @!UP0 UIMAD UR6, UR11, UR42, UR5 ;  /* 0x0000002a0b0682a4 */ /* 0x000fe4000f8e0205 */
[----:B------:R-:W-:Y:S01]  /*56b0*/  UIMAD UR4, UR58, UR9, UR37 ;  /* 0x000000093a0472a4 */ /* 0x000fe2000f8e0225 */
[----:B------:R-:W-:Y:S02]  /*56c0*/  @!UP0 UMOV UR5, UR10 ;  /* 0x0000000a00058c82 */ /* 0x000fe40008000000 */
[----:B------:R-:W-:Y:S02]  /*56d0*/  UIMAD UR38, UR5, UR43, UR7 ;  /* 0x0000002b052672a4 */ /* 0x000fe4000f8e0207 */
[----:B------:R-:W-:Y:S11]  /*56e0*/  UIMAD UR37, UR6, UR58, UR4 ;  /* 0x0000003a062572a4 */ /* 0x000ff6000f8e0204 */
[----:B------:R-:W-:Y:S01]  /*56f0*/  @!UPT UIADD3 URZ, UPT, UPT, URZ, URZ, URZ ;  /* 0x000000fffffff290 */ /* 0x000fe2000fffe0ff */
.L_x_90:
[----:B------:R-:W-:Y:S01]  /*5700*/  UISETP.NE.AND UP0, UPT, UR39, 0x1, UPT ;  /* 0x000000012700788c */ /* 0x000fe2000bf05270 */
[----:B------:R-:W-:Y:S01]  /*5710*/  LOP3.LUT P0, RZ, R84, 0x1b0, RZ, 0xc0, !PT ;  /* 0x000001b054ff7812 */ /* 0x000fe2000780c0ff */
[----:B------:R-:W-:Y:S01]  /*5720*/  USHF.L.U32 UR50, UR16, 0x7, URZ ;  /* 0x0000000710327899 */ /* 0x000fe200080006ff */
[----:B------:R-:W-:Y:S01]  /*5730*/  BSSY.RECONVERGENT B6, `(.L_x_91) ;  /* 0x0000034000067945 */ /* 0x000fe20003800200 */
[----:B------:R-:W-:Y:S01]  /*5740*/  USHF.L.U32 UR49, UR20, 0x7, URZ ;  /* 0x0000000714317899 */ /* 0x000fe200080006ff */
[----:B------:R-:W-:Y:S06]  /*5750*/  IADD3 R86, PT, PT, R86, 0x1, RZ ;  /* 0x0000000156567810 */ /* 0x000fec0007ffe0ff */
[----:B------:R-:W2:Y:S01]  /*5760*/  @!UP0 LDCU.128 UR12, c[0x0][0xb10] ;  /* 0x00016200ff0c87ac */ /* 0x000ea20008000c00 */
[----:B------:R-:W3:Y:S01]  /*5770*/  @!UP0 LDCU UR5, c[0x0][0xb0c] ;  /* 0x00016180ff0587ac */ /* 0x000ee20008000800 */
[----:B------:R-:W4:Y:S01]  /*5780*/  @!UP0 LDCU UR10, c[0x0][0xb20] ;  /* 0x00016400ff0a87ac */ /* 0x000f220008000800 */
[----:B--2---:R-:W-:Y:S02]  /*5790*/  UIMAD.WIDE.U32 UR8, UR38, UR12, URZ ;  /* 0x0000000c260872a5 */ /* 0x004fe4000f8e00ff */
[----:B------:R-:W-:Y:S02]  /*57a0*/  UIMAD.WIDE.U32 UR6, UR37, UR15, URZ ;  /* 0x0000000f250672a5 */ /* 0x000fe4000f8e00ff */
[----:B------:R-:W-:Y:S03]  /*57b0*/  @!UP0 UISETP.NE.AND UP1, UPT, UR14, 0x1, UPT ;  /* 0x000000010e00888c */ /* 0x000fe6000bf25270 */
[----:B------:R-:W-:Y:S01]  /*57c0*/  @!UP0 UMOV UR4, UR9 ;  /* 0x0000000900048c82 */ /* 0x000fe20008000000 */
[----:B---3--:R-:W-:Y:S02]  /*57d0*/  @!UP0 UISETP.NE.AND UP2, UPT, UR5, 0x1, UPT ;  /* 0x000000010500888c */ /* 0x008fe4000bf45270 */
[----:B------:R-:W-:Y:S01]  /*57e0*/  @!UP0 USHF.R.U32.HI UR4, URZ, UR13, UR4 ;  /* 0x0000000dff048299 */ /* 0x000fe20008011604 */
[----:B------:R-:W-:Y:S02]  /*57f0*/  @!UP0 UMOV UR6, UR7 ;  /* 0x0000000700068c82 */ /* 0x000fe40008000000 */
[----:B----4-:R-:W-:Y:S02]  /*5800*/  @!UP0 USHF.R.U32.HI UR6, URZ, UR10, UR6 ;  /* 0x0000000aff068299 */ /* 0x010fe40008011606 */
[----:B------:R-:W-:Y:S02]  /*5810*/  @!UP0 USEL UR7, UR38, UR4, !UP2 ;  /* 0x0000000426078287 */ /* 0x000fe4000d000000 */
[----:B------:R-:W-:Y:S04]  /*5820*/  @!UP0 USEL UR6, UR37, UR6, !UP1 ;  /* 0x0000000625068287 */ /* 0x000fe8000c800000 */
[----:B------:R-:W-:Y:S02]  /*5830*/  @!UP0 UIADD3 UR4, UPT, UPT, -UR7, UR6, URZ ;  /* 0x0000000607048290 */ /* 0x000fe4000fffe1ff */
[----:B------:R-:W-:Y:S02]  /*5840*/  @!UP0 UIADD3 UR6, UPT, UPT, UR7, -UR6, URZ ;  /* 0x8000000607068290 */ /* 0x000fe4000fffe0ff */
[----:B------:R-:W-:Y:S02]  /*5850*/  @!UP0 UIMAD UR38, UR4, UR5, UR38 ;  /* 0x00000005042682a4 */ /* 0x000fe4000f8e0226 */
[----:B------:R-:W-:Y:S01]  /*5860*/  @!UP0 UIMAD UR37, UR6, UR14, UR37 ;  /* 0x0000000e062582a4 */ /* 0x000fe2000f8e0225 */
[----:B------:R-:W-:Y:S11]  /*5870*/  @!P0 BRA `(.L_x_92) ;  /* 0x00000000007c8947 */ /* 0x000ff60003800000 */
[----:B------:R-:W2:Y:S01]  /*5880*/  LDCU.64 UR8, c[0x4][0x80] ;  /* 0x01001000ff0877ac */ /* 0x000ea20008000a00 */
[----:B------:R-:W-:Y:S01]  /*5890*/  MOV R2, 0x0 ;  /* 0x0000000000027802 */ /* 0x000fe20000000f00 */
[----:B------:R-:W-:Y:S02]  /*58a0*/  HFMA2 R12, -RZ, RZ, 0, 5.9604644775390625e-08 ;  /* 0x00000001ff0c7431 */ /* 0x000fe400000001ff */
[----:B------:R-:W-:Y:S01]  /*58b0*/  IMAD.MOV.U32 R8, RZ, RZ, 0x70 ;  /* 0x00000070ff087424 */ /* 0x000fe200078e00ff */
[----:B------:R3:W4:Y:S01]  /*58c0*/  LDC.64 R14, c[0x4][R2] ;  /* 0x01000000020e7b82 */ /* 0x0007220000000a00 */
[----:B------:R-:W1:Y:S01]  /*58d0*/  LDCU.64 UR6, c[0x4][0x88] ;  /* 0x01001100ff0677ac */ /* 0x000e620008000a00 */
[----:B------:R-:W-:Y:S01]  /*58e0*/  IMAD.MOV.U32 R13, RZ, RZ, RZ ;  /* 0x000000ffff0d7224 */ /* 0x000fe200078e00ff */
[----:B------:R-:W1:Y:S01]  /*58f0*/  LDCU.64 UR4, c[0x4][0x8] ;  /* 0x01000100ff0477ac */ /* 0x000e620008000a00 */
[----:B--2---:R-:W-:Y:S01]  /*5900*/  MOV R5, UR9 ;  /* 0x0000000900057c02 */ /* 0x004fe20008000f00 */
[----:B------:R-:W-:Y:S01]  /*5910*/  IMAD.U32 R4, RZ, RZ, UR8 ;  /* 0x00000008ff047e24 */ /* 0x000fe2000f8e00ff */
[----:B-1----:R-:W-:Y:S01]  /*5920*/  MOV R7, UR7 ;  /* 0x0000000700077c02 */ /* 0x002fe20008000f00 */
[----:B------:R-:W-:Y:S01]  /*5930*/  IMAD.U32 R6, RZ, RZ, UR6 ;  /* 0x00000006ff067e24 */ /* 0x000fe2000f8e00ff */
[----:B------:R-:W-:Y:S01]  /*5940*/  MOV R11, UR5 ;  /* 0x00000005000b7c02 */ /* 0x000fe20008000f00 */
[----:B------:R-:W-:Y:S02]  /*5950*/  IMAD.U32 R10, RZ, RZ, UR4 ;  /* 0x00000004ff0a7e24 */ /* 0x000fe4000f8e00ff */
[----:B------:R-:W-:Y:S07]  /*5960*/  LEPC R20, `(.L_x_93) ;  /* 0x000000001014794e */ /* 0x000fee0000000000 */
[----:B---345:R-:W-:Y:S05]  /*5970*/  CALL.ABS.NOINC R14 ;  /* 0x000000000e007343 */ /* 0x038fea0003c00000 */
.L_x_93:
[----:B------:R-:W1:Y:S01]  /*5980*/  LDCU.64 UR8, c[0x4][0x80] ;  /* 0x01001000ff0877ac */ /* 0x000e620008000a00 */
[----:B------:R-:W2:Y:S01]  /*5990*/  LDC.64 R2, c[0x4][R2] ;  /* 0x0100000002027b82 */ /* 0x000ea20000000a00 */
[----:B------:R-:W-:Y:S02]  /*59a0*/  HFMA2 R12, -RZ, RZ, 0, 5.9604644775390625e-08 ;  /* 0x00000001ff0c7431 */ /* 0x000fe400000001ff */
[----:B------:R-:W-:Y:S02]  /*59b0*/  IMAD.MOV.U32 R8, RZ, RZ, 0x70 ;  /* 0x00000070ff087424 */ /* 0x000fe400078e00ff */
[----:B------:R-:W-:Y:S01]  /*59c0*/  IMAD.MOV.U32 R13, RZ, RZ, RZ ;  /* 0x000000ffff0d7224 */ /* 0x000fe200078e00ff */
[----:B------:R-:W3:Y:S01]  /*59d0*/  LDCU.64 UR6, c[0x4][0x88] ;  /* 0x01001100ff0677ac */ /* 0x000ee20008000a00 */
[----:B------:R-:W4:Y:S01]  /*59e0*/  LDCU.64 UR4, c[0x4][0x8] ;  /* 0x01000100ff0477ac */ /* 0x000f220008000a00 */
[----:B-1----:R-:W-:Y:S02]  /*59f0*/  MOV R4, UR8 ;  /* 0x0000000800047c02 */ /* 0x002fe40008000f00 */
[----:B------:R-:W-:Y:S02]  /*5a00*/  MOV R5, UR9 ;  /* 0x0000000900057c02 */ /* 0x000fe40008000f00 */
[----:B---3--:R-:W-:Y:S01]  /*5a10*/  MOV R7, UR7 ;  /* 0x0000000700077c02 */ /* 0x008fe20008000f00 */
[----:B------:R-:W-:Y:S01]  /*5a20*/  IMAD.U32 R6, RZ, RZ, UR6 ;  /* 0x00000006ff067e24 */ /* 0x000fe2000f8e00ff */
[----:B----4-:R-:W-:Y:S01]  /*5a30*/  MOV R11, UR5 ;  /* 0x00000005000b7c02 */ /* 0x010fe20008000f00 */
[----:B------:R-:W-:Y:S02]  /*5a40*/  IMAD.U32 R10, RZ, RZ, UR4 ;  /* 0x00000004ff0a7e24 */ /* 0x000fe4000f8e00ff */
[----:B------:R-:W-:Y:S07]  /*5a50*/  LEPC R20, `(.L_x_92) ;  /* 0x000000001014794e */ /* 0x000fee0000000000 */
[----:B--2---:R-:W-:Y:S05]  /*5a60*/  CALL.ABS.NOINC R2 ;  /* 0x0000000002007343 */ /* 0x004fea0003c00000 */
.L_x_92:
[----:B------:R-:W-:Y:S05]  /*5a70*/  BSYNC.RECONVERGENT B6 ;  /* 0x0000000000067941 */ /* 0x000fea0003800200 */
.L_x_91:
[----:B------:R-:W-:Y:S02]  /*5a80*/  R2UR UR6, R83 ;  /* 0x00000000530672ca */ /* 0x000fe400000e0000 */
[----:B------:R-:W-:Y:S02]  /*5a90*/  R2UR UR5, R97 ;  /* 0x00000000610572ca */ /* 0x000fe400000e0000 */
[----:B------:R-:W-:Y:S02]  /*5aa0*/  R2UR UR4, R96 ;  /* 0x00000000600472ca */ /* 0x000fe400000e0000 */
[----:B------:R-:W-:Y:S02]  /*5ab0*/  ISETP.NE.U32.AND P4, PT, R78, RZ, PT ;  /* 0x000000ff4e00720c */ /* 0x000fe40003f85070 */
[----:B------:R-:W-:Y:S02]  /*5ac0*/  ISETP.NE.U32.AND P2, PT, RZ, UR54, PT ;  /* 0x00000036ff007c0c */ /* 0x000fe4000bf45070 */
[----:B------:R-:W-:Y:S02]  /*5ad0*/  ISETP.NE.AND.EX P4, PT, R79, RZ, PT, P4 ;  /* 0x000000ff4f00720c */ /* 0x000fe40003f85340 */
[----:B------:R-:W-:Y:S01]  /*5ae0*/  ISETP.NE.AND.EX P2, PT, RZ, UR55, PT, P2 ;  /* 0x00000037ff007c0c */ /* 0x000fe2000bf45320 */
[----:B------:R-:W-:Y:S02]  /*5af0*/  UISETP.NE.AND UP2, UPT, UR6, URZ, UPT ;  /* 0x000000ff0600728c */ /* 0x000fe4000bf45270 */
[----:B------:R-:W-:Y:S04]  /*5b00*/  UISETP.NE.U32.AND UP0, UPT, UR5, URZ, UPT ;  /* 0x000000ff0500728c */ /* 0x000fe8000bf05070 */
[----:B------:R-:W-:Y:S01]  /*5b10*/  UISETP.NE.AND.EX UP1, UPT, UR4, URZ, UPT, UP0 ;  /* 0x000000ff0400728c */ /* 0x000fe2000bf25300 */
[----:B------:R-:W-:Y:S01]  /*5b20*/  PLOP3.LUT P1, PT, PT, PT, UP2, 0x80, 0x8 ;  /* 0x000000000008781c */ /* 0x000fe20003f2f028 */
[----:B------:R-:W-:Y:S03]  /*5b30*/  UPLOP3.LUT UP0, UPT, UPT, UPT, UPT, 0x40, 0x4 ;  /* 0x000000000004789c */ /* 0x000fe60003f0e870 */
[----:B------:R-:W-:Y:S06]  /*5b40*/  @UP2 UPLOP3.LUT UP0, UPT, UPT, UPT, UP1, 0x80, 0x8 ;  /* 0x000000000008289c */ /* 0x000fec0003f0f010 */
[----:B------:R-:W-:Y:S01]  /*5b50*/  PLOP3.LUT P0, PT, PT, PT, UP0, 0x80, 0x8 ;  /* 0x000000000008781c */ /* 0x000fe20003f0f008 */
[----:B------:R-:W-:Y:S01]  /*5b60*/  @!UPT UIADD3 URZ, UPT, UPT, URZ, URZ, URZ ;  /* 0x000000fffffff290 */ /* 0x000fe2000fffe0ff */
[----:B------:R-:W-:Y:S11]  /*5b70*/  BRA.U !UP1, `(.L_x_94) ;  /* 0x0000000109407547 */ /* 0x000ff6000b800000 */
[----:B------:R-:W-:Y:S01]  /*5b80*/  UISETP.NE.U32.AND UP0, UPT, UR54, URZ, UPT ;  /* 0x000000ff3600728c */ /* 0x000fe2000bf05070 */
[----:B------:R-:W-:Y:S01]  /*5b90*/  R2UR UR6, R97 ;  /* 0x00000000610672ca */ /* 0x000fe200000e0000 */
[----:B------:R-:W2:Y:S01]  /*5ba0*/  LDCU.64 UR8, c[0x0][0x358] ;  /* 0x00006b00ff0877ac */ /* 0x000ea20008000a00 */
[----:B------:R-:W-:Y:S02]  /*5bb0*/  HFMA2 R80, -RZ, RZ, 0, 5.9604644775390625e-08 ;  /* 0x00000001ff507431 */ /* 0x000fe400000001ff */
[----:B-1----:R-:W-:Y:S01]  /*5bc0*/  IMAD.MOV.U32 R0, RZ, RZ, 0x1 ;  /* 0x00000001ff007424 */ /* 0x002fe200078e00ff */
[----:B------:R-:W-:Y:S06]  /*5bd0*/  UISETP.NE.AND.EX UP0, UPT, UR55, URZ, UPT, UP0 ;  /* 0x000000ff3700728c */ /* 0x000fec000bf05300 */
[----:B------:R-:W-:Y:S05]  /*5be0*/  PLOP3.LUT P3, PT, PT, PT, UP0, 0x80, 0x8 ;  /* 0x000000000008781c */ /* 0x000fea0003f6f008 */
[----:B------:R-:W1:Y:S01]  /*5bf0*/  @UP0 LDCU.64 UR4, c[0x0][0x888] ;  /* 0x00011100ff0407ac */ /* 0x000e620008000a00 */
[----:B------:R-:W-:Y:S07]  /*5c00*/  @UP0 UIMAD UR6, UR36, UR6, URZ ;  /* 0x00000006240602a4 */ /* 0x000fee000f8e02ff */
[----:B------:R-:W-:Y:S01]  /*5c10*/  @!P3 PRMT R80, R0, 0x7610, R80 ;  /* 0x000076100050b816 */ /* 0x000fe20000000050 */
[----:B-1----:R-:W-:Y:S06]  /*5c20*/  @UP0 UIMAD.WIDE UR4, UR6, 0x4, UR4 ;  /* 0x00000004060408a5 */ /* 0x002fec000f8e0204 */
[----:B------:R-:W-:Y:S02]  /*5c30*/  IMAD.U32 R2, RZ, RZ, UR4 ;  /* 0x00000004ff027e24 */ /* 0x000fe4000f8e00ff */
[----:B------:R-:W-:Y:S03]  /*5c40*/  IMAD.U32 R3, RZ, RZ, UR5 ;  /* 0x00000005ff037e24 */ /* 0x000fe6000f8e00ff */
[----:B------:R-:W1:Y:S02]  /*5c50*/  @!UP0 LDCU UR4, c[0x0][0x880] ;  /* 0x00011000ff0487ac */ /* 0x000e640008000800 */
[----:B--2--5:R2:W5:Y:S02]  /*5c60*/  @P3 LDG.E R41, desc[UR8][R2.64] ;  /* 0x0000000802293981 */ /* 0x024564000c1e1900 */
[----:B-12---:R-:W-:Y:S02]  /*5c70*/  @!P3 MOV R41, UR4 ;  /* 0x000000040029bc02 */ /* 0x006fe40008000f00 */
.L_x_94:
[----:B------:R-:W-:Y:S05]  /*5c80*/  @!P4 BRA `(.L_x_95) ;  /* 0x000000000024c947 */ /* 0x000fea0003800000 */
[----:B------:R-:W-:Y:S01]  /*5c90*/  ISETP.NE.U32.AND P3, PT, R76, RZ, PT ;  /* 0x000000ff4c00720c */ /* 0x000fe20003f65070 */
[----:B------:R-:W2:Y:S03]  /*5ca0*/  LDCU.64 UR4, c[0x0][0x358] ;  /* 0x00006b00ff0477ac */ /* 0x000ea60008000a00 */
[----:B------:R-:W-:Y:S11]  /*5cb0*/  ISETP.NE.AND.EX P3, PT, R77, RZ, PT, P3 ;  /* 0x000000ff4d00720c */ /* 0x000ff60003f65330 */
[----:B------:R-:W-:Y:S02]  /*5cc0*/  @!UPT UIADD3 URZ, UPT, UPT, URZ, URZ, URZ ;  /* 0x000000fffffff290 */ /* 0x000fe4000fffe0ff */
[----:B------:R-:W3:Y:S01]  /*5cd0*/  @P3 LDC.64 R2, c[0x0][0x8a8] ;  /* 0x00022a00ff023b82 */ /* 0x000ee20000000a00 */
[----:B-1----:R-:W-:Y:S04]  /*5ce0*/  @P3 IMAD R0, R78, UR36, RZ ;  /* 0x000000244e003c24 */ /* 0x002fe8000f8e02ff */
[----:B---3--:R-:W-:Y:S05]  /*5cf0*/  @P3 IMAD.WIDE R2, R0, 0x4, R2 ;  /* 0x0000000400023825 */ /* 0x008fea00078e0202 */
[----:B--2--5:R2:W5:Y:S02]  /*5d00*/  @P3 LDG.E R38, desc[UR4][R2.64] ;  /* 0x0000000402263981 */ /* 0x024564000c1e1900 */
[----:B--2---:R-:W3:Y:S02]  /*5d10*/  @!P3 LDC R38, c[0x0][0x8a0] ;  /* 0x00022800ff26bb82 */ /* 0x004ee40000000800 */
.L_x_95:
[----:B-----5:R-:W-:Y:S01]  /*5d20*/  FSETP.NEU.AND P3, PT, R41, RZ, PT ;  /* 0x000000ff2900720b */ /* 0x020fe20003f6d000 */
[----:B------:R-:W-:Y:S01]  /*5d30*/  BSSY B1, `(.L_x_96) ;  /* 0x0000039000017945 */ /* 0x000fe20003800000 */
[----:B------:R-:W-:Y:S01]  /*5d40*/  SEL R3, RZ, 0xffffffff, P2 ;  /* 0xffffffffff037807 */ /* 0x000fe20001000000 */
[----:B------:R-:W-:Y:S01]  /*5d50*/  IMAD.MOV.U32 R47, RZ, RZ, 0x1 ;  /* 0x00000001ff2f7424 */ /* 0x000fe200078e00ff */
[----:B------:R-:W-:Y:S01]  /*5d60*/  @P1 LOP3.LUT P2, RZ, R80, 0xff, RZ, 0xc0, !PT ;  /* 0x000000ff50ff1812 */ /* 0x000fe2000784c0ff */
[----:B------:R-:W-:Y:S01]  /*5d70*/  IMAD R39, R36, 0x80, R37 ;  /* 0x0000008024277824 */ /* 0x000fe200078e0225 */
[----:B------:R-:W-:Y:S01]  /*5d80*/  @P1 SEL R2, RZ, 0xffffffff, P3 ;  /* 0xffffffffff021807 */ /* 0x000fe20001800000 */
[----:B------:R-:W-:Y:S01]  /*5d90*/  IMAD R87, R94, -0x10, R92 ;  /* 0xfffffff05e577824 */ /* 0x000fe200078e025c */
[----:B------:R-:W-:Y:S01]  /*5da0*/  LOP3.LUT R90, R90, 0x1, RZ, 0x3c, !PT ;  /* 0x000000015a5a7812 */ /* 0x000fe200078e3cff */
[----:B------:R-:W-:Y:S01]  /*5db0*/  IMAD.MOV.U32 R46, RZ, RZ, RZ ;  /* 0x000000ffff2e7224 */ /* 0x000fe200078e00ff */
[----:B------:R-:W-:Y:S02]  /*5dc0*/  @P0 SEL R2, R3, R2, !P2 ;  /* 0x0000000203020207 */ /* 0x000fe40005000000 */
[----:B------:R-:W-:Y:S02]  /*5dd0*/  CS2R R74, SRZ ;  /* 0x00000000004a7805 */ /* 0x000fe4000001ff00 */
[----:B------:R-:W-:Y:S02]  /*5de0*/  LEA R99, R36, UR44, 0x3 ;  /* 0x0000002c24637c11 */ /* 0x000fe4000f8e18ff */
[----:B------:R-:W-:Y:S02]  /*5df0*/  CS2R R72, SRZ ;  /* 0x0000000000487805 */ /* 0x000fe4000001ff00 */
[----:B------:R-:W-:Y:S02]  /*5e00*/  @P1 LOP3.LUT R2, R2, 0x1, RZ, 0xc0, !PT ;  /* 0x0000000102021812 */ /* 0x000fe400078ec0ff */
[----:B------:R-:W-:Y:S02]  /*5e10*/  CS2R R66, SRZ ;  /* 0x0000000000427805 */ /* 0x000fe4000001ff00 */
[----:B-1----:R-:W-:Y:S02]  /*5e20*/  SHF.L.U32 R0, R89, 0x1f, RZ ;  /* 0x0000001f59007819 */ /* 0x002fe400000006ff */
[----:B------:R-:W-:Y:S02]  /*5e30*/  CS2R R64, SRZ ;  /* 0x0000000000407805 */ /* 0x000fe4000001ff00 */
[----:B------:R-:W-:Y:S02]  /*5e40*/  ISETP.NE.U32.OR P5, PT, R2, 0x1, !P1 ;  /* 0x000000010200780c */ /* 0x000fe40004fa5470 */
[----:B------:R-:W-:Y:S02]  /*5e50*/  CS2R R58, SRZ ;  /* 0x00000000003a7805 */ /* 0x000fe4000001ff00 */
[----:B------:R-:W-:Y:S02]  /*5e60*/  PLOP3.LUT P2, PT, PT, PT, UP1, 0x80, 0x8 ;  /* 0x000000000008781c */ /* 0x000fe40003f4f018 */
[----:B------:R-:W-:Y:S02]  /*5e70*/  CS2R R56, SRZ ;  /* 0x0000000000387805 */ /* 0x000fe4000001ff00 */
[----:B------:R-:W-:Y:S02]  /*5e80*/  LOP3.LUT P4, R85, R80, 0xff, RZ, 0xc0, !PT ;  /* 0x000000ff50557812 */ /* 0x000fe4000788c0ff */
[----:B------:R-:W-:Y:S02]  /*5e90*/  CS2R R50, SRZ ;  /* 0x0000000000327805 */ /* 0x000fe4000001ff00 */
[----:B------:R-:W-:Y:S02]  /*5ea0*/  SEL R2, RZ, 0xffffffff, P3 ;  /* 0xffffffffff027807 */ /* 0x000fe40001800000 */
[----:B------:R-:W-:Y:S02]  /*5eb0*/  CS2R R48, SRZ ;  /* 0x0000000000307805 */ /* 0x000fe4000001ff00 */
[----:B------:R-:W-:Y:S02]  /*5ec0*/  P2R R98, PR, RZ, 0x20 ;  /* 0x00000020ff627803 */ /* 0x000fe40000000000 */
[----:B------:R-:W-:Y:S02]  /*5ed0*/  @P5 SHF.L.U32 R4, R90, 0x1f, RZ ;  /* 0x0000001f5a045819 */ /* 0x000fe400000006ff */
[----:B------:R-:W-:Y:S02]  /*5ee0*/  @P2 SEL R2, R3, R2, !P4 ;  /* 0x0000000203022207 */ /* 0x000fe40006000000 */
[----:B------:R-:W1:Y:S02]  /*5ef0*/  @P5 SYNCS.PHASECHK.TRANS64.TRYWAIT P1, [UR44+0x30], R4 ;  /* 0x00003004ff0055a7 */ /* 0x000e64000802112c */
[----:B------:R-:W-:Y:S04]  /*5f00*/  LOP3.LUT R2, R2, 0x1, RZ, 0xc0, !PT ;  /* 0x0000000102027812 */ /* 0x000fe800078ec0ff */
[----:B------:R-:W-:Y:S04]  /*5f10*/  ISETP.NE.U32.AND P2, PT, R2, 0x1, PT ;  /* 0x000000010200780c */ /* 0x000fe80003f45070 */
[----:B------:R-:W-:Y:S01]  /*5f20*/  P2R R60, PR, RZ, 0x4 ;  /* 0x00000004ff3c7803 */ /* 0x000fe20000000000 */
[----:B------:R2:W4:Y:S01]  /*5f30*/  SYNCS.PHASECHK.TRANS64.TRYWAIT P0, [R99+URZ+0xa0], R0 ;  /* 0x0000a000630075a7 */ /* 0x00052200080011ff */
[----:B-1----:R-:W-:Y:S01]  /*5f40*/  @P5 SEL R47, RZ, 0x1, !P1 ;  /* 0x00000001ff2f5807 */ /* 0x002fe20004800000 */
[----:B--2---:R-:W-:Y:S06]  /*5f50*/  @!P5 BRA `(.L_x_97) ;  /* 0x000000000058d947 */ /* 0x004fec0003800000 */
[----:B------:R-:W-:Y:S01]  /*5f60*/  IMAD.MOV.U32 R75, RZ, RZ, RZ ;  /* 0x000000ffff4b7224 */ /* 0x000fe200078e00ff */
[----:B------:R-:W-:Y:S01]  /*5f70*/  ISETP.NE.AND P1, PT, R47, RZ, PT ;  /* 0x000000ff2f00720c */ /* 0x000fe20003f25270 */
[----:B------:R-:W-:Y:S01]  /*5f80*/  BSSY B0, `(.L_x_98) ;  /* 0x000000c000007945 */ /* 0x000fe20003800000 */
[----:B------:R-:W-:Y:S02]  /*5f90*/  CS2R R50, SRZ ;  /* 0x0000000000327805 */ /* 0x000fe4000001ff00 */
[----:B------:R-:W-:Y:S02]  /*5fa0*/  CS2R R48, SRZ ;  /* 0x0000000000307805 */ /* 0x000fe4000001ff00 */
[----:B------:R-:W-:Y:S02]  /*5fb0*/  CS2R R58, SRZ ;  /* 0x00000000003a7805 */ /* 0x000fe4000001ff00 */
[----:B------:R-:W-:Y:S02]  /*5fc0*/  CS2R R56, SRZ ;  /* 0x0000000000387805 */ /* 0x000fe4000001ff00 */
[----:B------:R-:W-:Y:S02]  /*5fd0*/  CS2R R66, SRZ ;  /* 0x0000000000427805 */ /* 0x000fe4000001ff00 */
[----:B------:R-:W-:Y:S02]  /*5fe0*/  CS2R R64, SRZ ;  /* 0x0000000000407805 */ /* 0x000fe4000001ff00 */
[----:B------:R-:W-:Y:S01]  /*5ff0*/  CS2R R72, SRZ ;  /* 0x0000000000487805 */ /* 0x000fe2000001ff00 */
[----:B------:R-:W-:Y:S06]  /*6000*/  @P1 BRA `(.L_x_99) ;  /* 0x00000000000c1947 */ /* 0x000fec0003800000 */
[----:B------:R-:W-:Y:S04]  /*6010*/  SHF.L.U32 R3, R90, 0x1f, RZ ;  /* 0x0000001f5a037819 */ /* 0x000fe800000006ff */
[----:B------:R-:W1:Y:S02]  /*6020*/  SYNCS.PHASECHK.TRANS64.TRYWAIT P1, [UR44+0x30], R3 ;  /* 0x00003003ff0075a7 */ /* 0x000e64000802112c */
[----:B-1----:R-:W-:Y:S05]  /*6030*/  @!P1 BRA `(.L_x_100) ;  /* 0x0000003c00609947 */ /* 0x002fea0003800000 */
.L_x_99:
[----:B------:R-:W-:Y:S05]  /*6040*/  BSYNC B0 ;  /* 0x0000000000007941 */ /* 0x000fea0003800000 */
.L_x_98:
[----:B------:R-:W-:Y:S01]  /*6050*/  ISETP.NE.AND P1, PT, R60, RZ, PT ;  /* 0x000000ff3c00720c */ /* 0x000fe20003f25270 */
[----:B------:R-:W-:Y:S11]  /*6060*/  HFMA2 R46, -RZ, RZ, 0, 5.9604644775390625e-08 ;  /* 0x00000001ff2e7431 */ /* 0x000ff600000001ff */
[----:B------:R-:W-:Y:S01]  /*6070*/  @!UPT UIADD3 URZ, UPT, UPT, URZ, URZ, URZ ;  /* 0x000000fffffff290 */ /* 0x000fe2000fffe0ff */
[----:B------:R2:W1:Y:S04]  /*6080*/  @P1 LDS.128 R48, [R93] ;  /* 0x000000005d301984 */ /* 0x0004680000000c00 */
[----:B------:R2:W1:Y:S04]  /*6090*/  @P1 LDS.128 R56, [R92+0x10] ;  /* 0x000010005c381984 */ /* 0x0004680000000c00 */
[----:B------:R2:W1:Y:S04]  /*60a0*/  @P1 LDS.128 R64, [R91+0x20] ;  /* 0x000020005b401984 */ /* 0x0004680000000c00 */
[----:B------:R2:W1:Y:S02]  /*60b0*/  @P1 LDS.128 R72, [R87+0x30] ;  /* 0x0000300057481984 */ /* 0x0004640000000c00 */
.L_x_97:
[----:B------:R-:W-:Y:S05]  /*60c0*/  BSYNC B1 ;  /* 0x0000000000017941 */ /* 0x000fea0003800000 */
.L_x_96:
[----:B-1----:R-:W-:Y:S04]  /*60d0*/  SHF.R.U32.HI R2, RZ, 0x15, R39 ;  /* 0x00000015ff027819 */ /* 0x002fe80000011627 */
[----:B------:R-:W-:Y:S01]  /*60e0*/  LOP3.LUT P1, RZ, R2, 0x3, R81, 0x48, !PT ;  /* 0x0000000302ff7812 */ /* 0x000fe20007824851 */
[----:B------:R-:W-:Y:S01]  /*60f0*/  @!UPT UIADD3 URZ, UPT, UPT, URZ, URZ, URZ ;  /* 0x000000fffffff290 */ /* 0x000fe2000fffe0ff */
[----:B----4-:R-:W-:Y:S11]  /*6100*/  @P0 BRA `(.L_x_101) ;  /* 0x0000000000080947 */ /* 0x010ff60003800000 */
[----:B------:R-:W1:Y:S02]  /*6110*/  SYNCS.PHASECHK.TRANS64.TRYWAIT P0, [R99+URZ+0xa0], R0 ;  /* 0x0000a000630075a7 */ /* 0x000e6400080011ff */
[----:B-1----:R-:W-:Y:S05]  /*6120*/  @!P0 BRA `(.L_x_102) ;  /* 0x0000003c003c8947 */ /* 0x002fea0003800000 */
.L_x_101:
[----:B------:R-:W-:Y:S05]  /*6130*/  @!P1 BRA `(.L_x_103) ;  /* 0x0000000000409947 */ /* 0x000fea0003800000 */
[----:B------:R-:W4:Y:S01]  /*6140*/  LDCU.64 UR8, c[0x4][0x70] ;  /* 0x01000e00ff0877ac */ /* 0x000f220008000a00 */
[----:B------:R-:W-:Y:S01]  /*6150*/  MOV R3, 0x0 ;  /* 0x0000000000037802 */ /* 0x000fe20000000f00 */
[----:B------:R-:W-:Y:S02]  /*6160*/  HFMA2 R12, -RZ, RZ, 0, 5.9604644775390625e-08 ;  /* 0x00000001ff0c7431 */ /* 0x000fe400000001ff */
[----:B------:R-:W-:Y:S02]  /*6170*/  IMAD.MOV.U32 R8, RZ, RZ, 0x192 ;  /* 0x00000192ff087424 */ /* 0x000fe400078e00ff */
[----:B------:R-:W-:Y:S01]  /*6180*/  IMAD.MOV.U32 R13, RZ, RZ, RZ ;  /* 0x000000ffff0d7224 */ /* 0x000fe200078e00ff */
[----:B------:R-:W5:Y:S01]  /*6190*/  LDCU.64 UR6, c[0x4][0x78] ;  /* 0x01000f00ff0677ac */ /* 0x000f620008000a00 */
[----:B------:R-:W1:Y:S01]  /*61a0*/  LDC.64 R2, c[0x4][R3] ;  /* 0x0100000003027b82 */ /* 0x000e620000000a00 */
[----:B------:R-:W2:Y:S01]  /*61b0*/  LDCU.64 UR4, c[0x4][0x10] ;  /* 0x01000200ff0477ac */ /* 0x000ea20008000a00 */
[----:B----4-:R-:W-:Y:S01]  /*61c0*/  MOV R5, UR9 ;  /* 0x0000000900057c02 */ /* 0x010fe20008000f00 */
[----:B------:R-:W-:Y:S01]  /*61d0*/  IMAD.U32 R4, RZ, RZ, UR8 ;  /* 0x00000008ff047e24 */ /* 0x000fe2000f8e00ff */
[----:B-----5:R-:W-:Y:S01]  /*61e0*/  MOV R7, UR7 ;  /* 0x0000000700077c02 */ /* 0x020fe20008000f00 */
[----:B------:R-:W-:Y:S01]  /*61f0*/  IMAD.U32 R6, RZ, RZ, UR6 ;  /* 0x00000006ff067e24 */ /* 0x000fe2000f8e00ff */
[----:B--2---:R-:W-:Y:S01]  /*6200*/  MOV R11, UR5 ;  /* 0x00000005000b7c02 */ /* 0x004fe20008000f00 */
[----:B------:R-:W-:Y:S02]  /*6210*/  IMAD.U32 R10, RZ, RZ, UR4 ;  /* 0x00000004ff0a7e24 */ /* 0x000fe4000f8e00ff */
[----:B------:R-:W-:Y:S07]  /*6220*/  LEPC R20, `(.L_x_103) ;  /* 0x000000001014794e */ /* 0x000fee0000000000 */
[----:B-1-3--:R-:W-:Y:S05]  /*6230*/  CALL.ABS.NOINC R2 ;  /* 0x0000000002007343 */ /* 0x00afea0003c00000 */
.L_x_103:
[----:B------:R-:W-:Y:S05]  /*6240*/  WARPSYNC.ALL ;  /* 0x0000000000007948 */ /* 0x000fea0003800000 */
[----:B------:R-:W-:Y:S01]  /*6250*/  R2UR UR4, R39 ;  /* 0x00000000270472ca */ /* 0x000fe200000e0000 */
[--C-:B------:R-:W-:Y:S01]  /*6260*/  HADD2.F32 R40, -RZ, R48.reuse.H0_H0 ;  /* 0x20000030ff287230 */ /* 0x100fe20000004100 */
[----:B------:R-:W-:Y:S01]  /*6270*/  ISETP.NE.AND P0, PT, R95, RZ, PT ;  /* 0x000000ff5f00720c */ /* 0x000fe20003f05270 */
[----:B------:R-:W-:Y:S01]  /*6280*/  HADD2.F32 R43, -RZ, R48.H1_H1 ;  /* 0x30000030ff2b7230 */ /* 0x000fe20000004100 */
[----:B------:R-:W-:Y:S01]  /*6290*/  BSSY.RECONVERGENT B0, `(.L_x_104) ;  /* 0x0000086000007945 */ /* 0x000fe20003800200 */
[----:B------:R-:W-:Y:S02]  /*62a0*/  HADD2.F32 R42, -RZ, R49.H0_H0 ;  /* 0x20000031ff2a7230 */ /* 0x000fe40000004100 */
[----:B------:R-:W-:Y:S02]  /*62b0*/  HADD2.F32 R45, -RZ, R51.H0_H0 ;  /* 0x20000033ff2d7230 */ /* 0x000fe40000004100 */
[----:B------:R-:W-:Y:S04]  /*62c0*/  HADD2.F32 R44, -RZ, R75.H1_H1 ;  /* 0x3000004bff2c7230 */ /* 0x000fe80000004100 */
[----:B------:R-:W1:Y:S02]  /*62d0*/  LDTM.x32 R4, tmem[UR4] ;  /* 0x00000004000479ee */ /* 0x000e6400082c0000 */
[C---:B-1-3--:R-:W-:Y:S01]  /*62e0*/  FMUL R0, R38.reuse, R4 ;  /* 0x0000000426007220 */ /* 0x04afe20000400000 */
[C---:B------:R-:W-:Y:S01]  /*62f0*/  FMUL R2, R38.reuse, R5 ;  /* 0x0000000526027220 */ /* 0x040fe20000400000 */
[C---:B------:R-:W-:Y:S01]  /*6300*/  FMUL R3, R38.reuse, R6 ;  /* 0x0000000626037220 */ /* 0x040fe20000400000 */
[C---:B------:R-:W-:Y:S01]  /*6310*/  FMUL R7, R38.reuse, R7 ;  /* 0x0000000726077220 */ /* 0x040fe20000400000 */
[C---:B------:R-:W-:Y:S01]  /*6320*/  FFMA R0, R41.reuse, R40, R0 ;  /* 0x0000002829007223 */ /* 0x040fe20000000000 */
[----:B------:R-:W-:Y:S02]  /*6330*/  HADD2.F32 R40, -RZ, R49.H1_H1 ;  /* 0x30000031ff287230 */ /* 0x000fe40000004100 */
[C---:B------:R-:W-:Y:S01]  /*6340*/  FFMA R2, R41.reuse, R43, R2 ;  /* 0x0000002b29027223 */ /* 0x040fe20000000002 */
[C---:B------:R-:W-:Y:S01]  /*6350*/  FFMA R3, R41.reuse, R42, R3 ;  /* 0x0000002a29037223 */ /* 0x040fe20000000003 */
[--C-:B------:R-:W-:Y:S02]  /*6360*/  HADD2.F32 R43, -RZ, R50.reuse.H0_H0 ;  /* 0x20000032ff2b7230 */ /* 0x100fe40000004100 */
[----:B------:R-:W-:Y:S01]  /*6370*/  FMUL R4, R38, R8 ;  /* 0x0000000826047220 */ /* 0x000fe20000400000 */
[----:B------:R-:W-:Y:S01]  /*6380*/  HADD2.F32 R42, -RZ, R50.H1_H1 ;  /* 0x30000032ff2a7230 */ /* 0x000fe20000004100 */
[----:B------:R-:W-:Y:S01]  /*6390*/  F2FP.F16.F32.PACK_AB R52, R2, R0 ;  /* 0x000000000234723e */ /* 0x000fe200000000ff */
[C---:B------:R-:W-:Y:S01]  /*63a0*/  FFMA R7, R41.reuse, R40, R7 ;  /* 0x0000002829077223 */ /* 0x040fe20000000007 */
[----:B------:R-:W-:Y:S01]  /*63b0*/  FFMA R4, R41, R43, R4 ;  /* 0x0000002b29047223 */ /* 0x000fe20000000004 */
[C---:B------:R-:W-:Y:S01]  /*63c0*/  FMUL R5, R38.reuse, R9 ;  /* 0x0000000926057220 */ /* 0x040fe20000400000 */
[C---:B------:R-:W-:Y:S01]  /*63d0*/  FMUL R6, R38.reuse, R10 ;  /* 0x0000000a26067220 */ /* 0x040fe20000400000 */
[----:B------:R-:W-:Y:S01]  /*63e0*/  HADD2.F32 R40, -RZ, R51.H1_H1 ;  /* 0x30000033ff287230 */ /* 0x000fe20000004100 */
[----:B------:R-:W-:Y:S01]  /*63f0*/  F2FP.F16.F32.PACK_AB R53, R7, R3 ;  /* 0x000000030735723e */ /* 0x000fe200000000ff */
[C---:B------:R-:W-:Y:S01]  /*6400*/  FFMA R5, R41.reuse, R42, R5 ;  /* 0x0000002a29057223 */ /* 0x040fe20000000005 */
[----:B------:R-:W-:Y:S01]  /*6410*/  FFMA R6, R41, R45, R6 ;  /* 0x0000002d29067223 */ /* 0x000fe20000000006 */
[C---:B------:R-:W-:Y:S01]  /*6420*/  FMUL R11, R38.reuse, R11 ;  /* 0x0000000b260b7220 */ /* 0x040fe20000400000 */
[--C-:B------:R-:W-:Y:S02]  /*6430*/  HADD2.F32 R43, -RZ, R56.reuse.H0_H0 ;  /* 0x20000038ff2b7230 */ /* 0x100fe40000004100 */
[C---:B------:R-:W-:Y:S01]  /*6440*/  FMUL R8, R38.reuse, R12 ;  /* 0x0000000c26087220 */ /* 0x040fe20000400000 */
[----:B------:R-:W-:Y:S01]  /*6450*/  F2FP.F16.F32.PACK_AB R54, R5, R4 ;  /* 0x000000040536723e */ /* 0x000fe200000000ff */
[C---:B------:R-:W-:Y:S01]  /*6460*/  FFMA R11, R41.reuse, R40, R11 ;  /* 0x00000028290b7223 */ /* 0x040fe2000000000b */
[----:B------:R-:W-:Y:S02]  /*6470*/  HADD2.F32 R40, -RZ, R56.H1_H1 ;  /* 0x30000038ff287230 */ /* 0x000fe40000004100 */
[----:B------:R-:W-:Y:S01]  /*6480*/  FFMA R8, R41, R43, R8 ;  /* 0x0000002b29087223 */ /* 0x000fe20000000008 */
[C---:B------:R-:W-:Y:S01]  /*6490*/  FMUL R9, R38.reuse, R13 ;  /* 0x0000000d26097220 */ /* 0x040fe20000400000 */
[--C-:B------:R-:W-:Y:S01]  /*64a0*/  HADD2.F32 R45, -RZ, R57.reuse.H0_H0 ;  /* 0x20000039ff2d7230 */ /* 0x100fe20000004100 */
[----:B------:R-:W-:Y:S01]  /*64b0*/  F2FP.F16.F32.PACK_AB R55, R11, R6 ;  /* 0x000000060b37723e */ /* 0x000fe200000000ff */
[C---:B------:R-:W-:Y:S01]  /*64c0*/  FMUL R10, R38.reuse, R14 ;  /* 0x0000000e260a7220 */ /* 0x040fe20000400000 */
[----:B------:R-:W-:Y:S02]  /*64d0*/  HADD2.F32 R42, -RZ, R57.H1_H1 ;  /* 0x30000039ff2a7230 */ /* 0x000fe40000004100 */
[C---:B------:R-:W-:Y:S01]  /*64e0*/  FFMA R9, R41.reuse, R40, R9 ;  /* 0x0000002829097223 */ /* 0x040fe20000000009 */
[C---:B------:R-:W-:Y:S01]  /*64f0*/  FMUL R15, R38.reuse, R15 ;  /* 0x0000000f260f7220 */ /* 0x040fe20000400000 */
[----:B------:R1:W-:Y:S01]  /*6500*/  STS.128 [R93], R52 ;  /* 0x000000345d007388 */ /* 0x0003e20000000c00 */
[----:B------:R-:W-:Y:S01]  /*6510*/  FFMA R10, R41, R45, R10 ;  /* 0x0000002d290a7223 */ /* 0x000fe2000000000a */
[--C-:B------:R-:W-:Y:S01]  /*6520*/  HADD2.F32 R40, -RZ, R58.reuse.H0_H0 ;  /* 0x2000003aff287230 */ /* 0x100fe20000004100 */
[----:B------:R-:W-:Y:S01]  /*6530*/  F2FP.F16.F32.PACK_AB R68, R9, R8 ;  /* 0x000000080944723e */ /* 0x000fe200000000ff */
[----:B------:R-:W-:Y:S01]  /*6540*/  FFMA R15, R41, R42, R15 ;  /* 0x0000002a290f7223 */ /* 0x000fe2000000000f */
[C---:B------:R-:W-:Y:S01]  /*6550*/  FMUL R12, R38.reuse, R16 ;  /* 0x00000010260c7220 */ /* 0x040fe20000400000 */
[----:B------:R-:W-:Y:S02]  /*6560*/  HADD2.F32 R42, -RZ, R58.H1_H1 ;  /* 0x3000003aff2a7230 */ /* 0x000fe40000004100 */
[C---:B------:R-:W-:Y:S01]  /*6570*/  FMUL R13, R38.reuse, R17 ;  /* 0x00000011260d7220 */ /* 0x040fe20000400000 */
[--C-:B------:R-:W-:Y:S01]  /*6580*/  HADD2.F32 R43, -RZ, R59.reuse.H0_H0 ;  /* 0x2000003bff2b7230 */ /* 0x100fe20000004100 */
[----:B------:R-:W-:Y:S01]  /*6590*/  F2FP.F16.F32.PACK_AB R69, R15, R10 ;  /* 0x0000000a0f45723e */ /* 0x000fe200000000ff */
[C---:B------:R-:W-:Y:S01]  /*65a0*/  FFMA R12, R41.reuse, R40, R12 ;  /* 0x00000028290c7223 */ /* 0x040fe2000000000c */
[C---:B------:R-:W-:Y:S01]  /*65b0*/  FFMA R13, R41.reuse, R42, R13 ;  /* 0x0000002a290d7223 */ /* 0x040fe2000000000d */
[C---:B------:R-:W-:Y:S01]  /*65c0*/  FMUL R14, R38.reuse, R18 ;  /* 0x00000012260e7220 */ /* 0x040fe20000400000 */
[----:B------:R-:W-:Y:S02]  /*65d0*/  HADD2.F32 R40, -RZ, R59.H1_H1 ;  /* 0x3000003bff287230 */ /* 0x000fe40000004100 */
[C---:B------:R-:W-:Y:S01]  /*65e0*/  FMUL R19, R38.reuse, R19 ;  /* 0x0000001326137220 */ /* 0x040fe20000400000 */
[C---:B------:R-:W-:Y:S01]  /*65f0*/  FMUL R16, R38.reuse, R20 ;  /* 0x0000001426107220 */ /* 0x040fe20000400000 */
[C---:B------:R-:W-:Y:S01]  /*6600*/  FFMA R14, R41.reuse, R43, R14 ;  /* 0x0000002b290e7223 */ /* 0x040fe2000000000e */
[--C-:B------:R-:W-:Y:S02]  /*6610*/  HADD2.F32 R43, -RZ, R64.reuse.H0_H0 ;  /* 0x20000040ff2b7230 */ /* 0x100fe40000004100 */
[C---:B------:R-:W-:Y:S01]  /*6620*/  FFMA R19, R41.reuse, R40, R19 ;  /* 0x0000002829137223 */ /* 0x040fe20000000013 */
[----:B------:R-:W-:Y:S02]  /*6630*/  HADD2.F32 R42, -RZ, R64.H1_H1 ;  /* 0x30000040ff2a7230 */ /* 0x000fe40000004100 */
[C---:B------:R-:W-:Y:S01]  /*6640*/  FMUL R17, R38.reuse, R21 ;  /* 0x0000001526117220 */ /* 0x040fe20000400000 */
[--C-:B------:R-:W-:Y:S02]  /*6650*/  HADD2.F32 R45, -RZ, R65.reuse.H0_H0 ;  /* 0x20000041ff2d7230 */ /* 0x100fe40000004100 */
[C---:B------:R-:W-:Y:S01]  /*6660*/  FMUL R18, R38.reuse, R22 ;  /* 0x0000001626127220 */ /* 0x040fe20000400000 */
[----:B------:R-:W-:Y:S02]  /*6670*/  HADD2.F32 R40, -RZ, R65.H1_H1 ;  /* 0x30000041ff287230 */ /* 0x000fe40000004100 */
[C---:B------:R-:W-:Y:S01]  /*6680*/  FMUL R23, R38.reuse, R23 ;  /* 0x0000001726177220 */ /* 0x040fe20000400000 */
[C---:B------:R-:W-:Y:S01]  /*6690*/  FFMA R16, R41.reuse, R43, R16 ;  /* 0x0000002b29107223 */ /* 0x040fe20000000010 */
[C---:B------:R-:W-:Y:S01]  /*66a0*/  FFMA R17, R41.reuse, R42, R17 ;  /* 0x0000002a29117223 */ /* 0x040fe20000000011 */
[C---:B------:R-:W-:Y:S01]  /*66b0*/  FFMA R18, R41.reuse, R45, R18 ;  /* 0x0000002d29127223 */ /* 0x040fe20000000012 */
[C---:B------:R-:W-:Y:S01]  /*66c0*/  FFMA R23, R41.reuse, R40, R23 ;  /* 0x0000002829177223 */ /* 0x040fe20000000017 */
[--C-:B------:R-:W-:Y:S02]  /*66d0*/  HADD2.F32 R43, -RZ, R66.reuse.H0_H0 ;  /* 0x20000042ff2b7230 */ /* 0x100fe40000004100 */
[C---:B------:R-:W-:Y:S01]  /*66e0*/  FMUL R20, R38.reuse, R24 ;  /* 0x0000001826147220 */ /* 0x040fe20000400000 */
        /* <DEDUP_REMOVED lines=9> */
[----:B------:R-:W-:Y:S01]  /*6780*/  FFMA R27, R41, R42, R27 ;  /* 0x0000002a291b7223 */ /* 0x000fe2000000001b */
[--C-:B------:R-:W-:Y:S02]  /*6790*/  HADD2.F32 R40, -RZ, R72.reuse.H0_H0 ;  /* 0x20000048ff287230 */ /* 0x100fe40000004100 */
[C---:B------:R-:W-:Y:S01]  /*67a0*/  FMUL R24, R38.reuse, R28 ;  /* 0x0000001c26187220 */ /* 0x040fe20000400000 */
[----:B------:R-:W-:Y:S02]  /*67b0*/  HADD2.F32 R42, -RZ, R72.H1_H1 ;  /* 0x30000048ff2a7230 */ /* 0x000fe40000004100 */
[C---:B------:R-:W-:Y:S01]  /*67c0*/  FMUL R25, R38.reuse, R29 ;  /* 0x0000001d26197220 */ /* 0x040fe20000400000 */
[--C-:B------:R-:W-:Y:S02]  /*67d0*/  HADD2.F32 R43, -RZ, R73.reuse.H0_H0 ;  /* 0x20000049ff2b7230 */ /* 0x100fe40000004100 */
[C---:B------:R-:W-:Y:S01]  /*67e0*/  FMUL R26, R38.reuse, R30 ;  /* 0x0000001e261a7220 */ /* 0x040fe20000400000 */
[----:B------:R-:W-:Y:S01]  /*67f0*/  F2FP.F16.F32.PACK_AB R70, R13, R12 ;  /* 0x0000000c0d46723e */ /* 0x000fe200000000ff */
[----:B------:R-:W-:Y:S01]  /*6800*/  FFMA R24, R41, R40, R24 ;  /* 0x0000002829187223 */ /* 0x000fe20000000018 */
[----:B------:R-:W-:Y:S01]  /*6810*/  F2FP.F16.F32.PACK_AB R71, R19, R14 ;  /* 0x0000000e1347723e */ /* 0x000fe200000000ff */
[C---:B------:R-:W-:Y:S01]  /*6820*/  FFMA R25, R41.reuse, R42, R25 ;  /* 0x0000002a29197223 */ /* 0x040fe20000000019 */
[C---:B------:R-:W-:Y:S01]  /*6830*/  FFMA R26, R41.reuse, R43, R26 ;  /* 0x0000002b291a7223 */ /* 0x040fe2000000001a */
[----:B------:R-:W-:Y:S02]  /*6840*/  HADD2.F32 R40, -RZ, R73.H1_H1 ;  /* 0x30000049ff287230 */ /* 0x000fe40000004100 */
[C---:B------:R-:W-:Y:S01]  /*6850*/  FMUL R31, R38.reuse, R31 ;  /* 0x0000001f261f7220 */ /* 0x040fe20000400000 */
[----:B------:R1:W-:Y:S01]  /*6860*/  STS.128 [R92+0x10], R68 ;  /* 0x000010445c007388 */ /* 0x0003e20000000c00 */
[--C-:B------:R-:W-:Y:S02]  /*6870*/  HADD2.F32 R43, -RZ, R74.reuse.H0_H0 ;  /* 0x2000004aff2b7230 */ /* 0x100fe40000004100 */
[C---:B------:R-:W-:Y:S01]  /*6880*/  FMUL R28, R38.reuse, R32 ;  /* 0x00000020261c7220 */ /* 0x040fe20000400000 */
[----:B------:R-:W-:Y:S02]  /*6890*/  HADD2.F32 R42, -RZ, R74.H1_H1 ;  /* 0x3000004aff2a7230 */ /* 0x000fe40000004100 */
[C---:B------:R-:W-:Y:S01]  /*68a0*/  FMUL R29, R38.reuse, R33 ;  /* 0x00000021261d7220 */ /* 0x040fe20000400000 */
[----:B------:R-:W-:Y:S02]  /*68b0*/  HADD2.F32 R45, -RZ, R75.H0_H0 ;  /* 0x2000004bff2d7230 */ /* 0x000fe40000004100 */
[C---:B------:R-:W-:Y:S01]  /*68c0*/  FMUL R30, R38.reuse, R34 ;  /* 0x00000022261e7220 */ /* 0x040fe20000400000 */
[----:B------:R-:W-:Y:S01]  /*68d0*/  FFMA R31, R41, R40, R31 ;  /* 0x00000028291f7223 */ /* 0x000fe2000000001f */
[----:B------:R-:W-:Y:S01]  /*68e0*/  FMUL R35, R38, R35 ;  /* 0x0000002326237220 */ /* 0x000fe20000400000 */
[----:B------:R-:W-:Y:S01]  /*68f0*/  F2FP.F16.F32.PACK_AB R100, R17, R16 ;  /* 0x000000101164723e */ /* 0x000fe200000000ff */
[----:B------:R-:W-:Y:S01]  /*6900*/  FFMA R28, R41, R43, R28 ;  /* 0x0000002b291c7223 */ /* 0x000fe2000000001c */
[----:B------:R-:W-:Y:S01]  /*6910*/  F2FP.F16.F32.PACK_AB R101, R23, R18 ;  /* 0x000000121765723e */ /* 0x000fe200000000ff */
[----:B------:R-:W-:Y:S01]  /*6920*/  FFMA R29, R41, R42, R29 ;  /* 0x0000002a291d7223 */ /* 0x000fe2000000001d */
[----:B------:R-:W-:Y:S01]  /*6930*/  F2FP.F16.F32.PACK_AB R102, R21, R20 ;  /* 0x000000141566723e */ /* 0x000fe200000000ff */
[----:B------:R-:W-:Y:S01]  /*6940*/  FFMA R30, R41, R45, R30 ;  /* 0x0000002d291e7223 */ /* 0x000fe2000000001e */
[----:B------:R-:W-:Y:S01]  /*6950*/  F2FP.F16.F32.PACK_AB R103, R27, R22 ;  /* 0x000000161b67723e */ /* 0x000fe200000000ff */
[----:B------:R-:W-:Y:S01]  /*6960*/  FFMA R35, R41, R44, R35 ;  /* 0x0000002c29237223 */ /* 0x000fe20000000023 */
[----:B------:R-:W-:Y:S02]  /*6970*/  F2FP.F16.F32.PACK_AB R104, R25, R24 ;  /* 0x000000181968723e */ /* 0x000fe400000000ff */
[----:B------:R-:W-:Y:S01]  /*6980*/  F2FP.F16.F32.PACK_AB R105, R31, R26 ;  /* 0x0000001a1f69723e */ /* 0x000fe200000000ff */
[----:B------:R1:W-:Y:S01]  /*6990*/  STS.128 [R91+0x20], R100 ;  /* 0x000020645b007388 */ /* 0x0003e20000000c00 */
[----:B------:R-:W-:Y:S02]  /*69a0*/  F2FP.F16.F32.PACK_AB R106, R29, R28 ;  /* 0x0000001c1d6a723e */ /* 0x000fe400000000ff */
[----:B------:R-:W-:Y:S05]  /*69b0*/  F2FP.F16.F32.PACK_AB R107, R35, R30 ;  /* 0x0000001e236b723e */ /* 0x000fea00000000ff */
[----:B------:R1:W-:Y:S01]  /*69c0*/  STS.128 [R87+0x30], R104 ;  /* 0x0000306857007388 */ /* 0x0003e20000000c00 */
[----:B------:R-:W-:Y:S01]  /*69d0*/  @!PT LDS RZ, [RZ] ;  /* 0x00000000fffff984 */ /* 0x000fe20000000800 */
[----:B------:R-:W-:Y:S01]  /*69e0*/  @!PT LDS RZ, [RZ] ;  /* 0x00000000fffff984 */ /* 0x000fe20000000800 */
[----:B------:R-:W-:Y:S01]  /*69f0*/  @!PT LDS RZ, [RZ] ;  /* 0x00000000fffff984 */ /* 0x000fe20000000800 */
[----:B------:R-:W-:Y:S01]  /*6a00*/  @!PT LDS RZ, [RZ] ;  /* 0x00000000fffff984 */ /* 0x000fe20000000800 */
[----:B------:R3:W-:Y:S07]  /*6a10*/  MEMBAR.ALL.CTA ;  /* 0x0000000000007992 */ /* 0x0007ee0000008000 */
[----:B---3--:R-:W3:Y:S02]  /*6a20*/  FENCE.VIEW.ASYNC.S ;  /* 0x00000000000073c6 */ /* 0x008ee40000000000 */
[----:B---3--:R-:W-:Y:S06]  /*6a30*/  BAR.SYNC.DEFER_BLOCKING 0x1, 0x80 ;  /* 0x0042000000007b1d */ /* 0x008fec0000010000 */
[----:B------:R-:W-:Y:S05]  /*6a40*/  @P0 BRA `(.L_x_105) ;  /* 0x0000000000280947 */ /* 0x000fea0003800000 */
[----:B------:R-:W3:Y:S01]  /*6a50*/  LDCU.64 UR6, c[0x0][0x348] ;  /* 0x00006900ff0677ac */ /* 0x000ee20008000a00 */
[----:B------:R-:W-:Y:S01]  /*6a60*/  UIADD3 UR4, UPT, UPT, UR44, 0x200, URZ ;  /* 0x000002002c047890 */ /* 0x000fe2000fffe0ff */
[----:B------:R-:W-:Y:S05]  /*6a70*/  UMOV UR51, UR36 ;  /* 0x0000002400337c82 */ /* 0x000fea0008000000 */
[----:B------:R-:W-:Y:S04]  /*6a80*/  MOV R84, UR4 ;  /* 0x0000000400547c02 */ /* 0x000fe80008000f00 */
[----:B------:R-:W-:Y:S01]  /*6a90*/  R2UR UR48, R84 ;  /* 0x00000000543072ca */ /* 0x000fe200000e0000 */
[----:B---3--:R-:W-:Y:S04]  /*6aa0*/  UIADD3 UR4, UP0, UPT, UR6, 0x680, URZ ;  /* 0x0000068006047890 */ /* 0x008fe8000ff1e0ff */
[----:B------:R-:W-:Y:S09]  /*6ab0*/  UIADD3.X UR5, UPT, UPT, URZ, UR7, URZ, UP0, !UPT ;  /* 0x00000007ff057290 */ /* 0x000ff200087fe4ff */
[----:B------:R3:W-:Y:S01]  /*6ac0*/  UTMASTG.3D [UR48], [UR4] ;  /* 0x00000030040073b5 */ /* 0x0007e20008010000 */
[----:B------:R0:W-:Y:S01]  /*6ad0*/  UTMACMDFLUSH ;  /* 0x00000000000079b7 */ /* 0x0001e20000000000 */
[----:B---3--:R-:W-:Y:S04]  /*6ae0*/  DEPBAR.LE SB0, 0x1 ;  /* 0x000080400000791a */ /* 0x008fe80000000000 */
.L_x_105:
[----:B------:R-:W-:Y:S05]  /*6af0*/  BSYNC.RECONVERGENT B0 ;  /* 0x0000000000007941 */ /* 0x000fea0003800200 */
.L_x_104:
[----:B------:R-:W-:Y:S01]  /*6b00*/  BAR.SYNC.DEFER_BLOCKING 0x1, 0x80 ;  /* 0x0042000000007b1d */ /* 0x000fe20000010000 */
[----:B------:R-:W-:Y:S01]  /*6b10*/  ISETP.NE.AND P1, PT, R98, RZ, PT ;  /* 0x000000ff6200720c */ /* 0x000fe20003f25270 */
[----:B------:R-:W-:Y:S01]  /*6b20*/  UISETP.NE.AND UP0, UPT, UR52, URZ, UPT ;  /* 0x000000ff3400728c */ /* 0x000fe2000bf05270 */
[----:B------:R-:W-:Y:S11]  /*6b30*/  LEA R3, R46, UR44, 0x3 ;  /* 0x0000002c2e037c11 */ /* 0x000ff6000f8e18ff */
[----:B------:R-:W-:Y:S01]  /*6b40*/  @P1 SHF.L.U32 R2, R90, 0x1f, RZ ;  /* 0x0000001f5a021819 */ /* 0x000fe200000006ff */
[----:B------:R-:W-:Y:S06]  /*6b50*/  BRA.U !UP0, `(.L_x_106) ;  /* 0x0000000108247547 */ /* 0x000fec000b800000 */
[----:B------:R-:W-:Y:S01]  /*6b60*/  IMAD.U32 R5, RZ, RZ, UR46 ;  /* 0x0000002eff057e24 */ /* 0x000fe2000f8e00ff */
[----:B------:R-:W-:Y:S01]  /*6b70*/  MOV R0, UR47 ;  /* 0x0000002f00007c02 */ /* 0x000fe20008000f00 */
[----:B------:R-:W-:Y:S03]  /*6b80*/  UIADD3 UR4, UPT, UPT, UR46, 0x1, URZ ;  /* 0x000000012e047890 */ /* 0x000fe6000fffe0ff */
[----:B------:R-:W-:Y:S01]  /*6b90*/  @P1 LEA R5, R5, UR44, 0x3 ;  /* 0x0000002c05051c11 */ /* 0x000fe2000f8e18ff */
[----:B------:R-:W-:Y:S04]  /*6ba0*/  UISETP.NE.AND UP0, UPT, UR4, 0x4, UPT ;  /* 0x000000040400788c */ /* 0x000fe8000bf05270 */
[----:B------:R-:W-:Y:S01]  /*6bb0*/  @P1 VIADD R5, R5, 0x50 ;  /* 0x0000005005051836 */ /* 0x000fe20000000000 */
[----:B------:R-:W-:Y:S04]  /*6bc0*/  USEL UR46, UR4, URZ, UP0 ;  /* 0x000000ff042e7287 */ /* 0x000fe80008000000 */
[----:B------:R-:W-:Y:S04]  /*6bd0*/  @P1 PRMT R0, R0, 0x654, R5 ;  /* 0x0000065400001816 */ /* 0x000fe80000000005 */
[----:B------:R3:W-:Y:S04]  /*6be0*/  @P1 SYNCS.ARRIVE.TRANS64.RED.A1T0 RZ, [R0+URZ], RZ ;  /* 0x000000ff00ff19a7 */ /* 0x0007e800081004ff */
.L_x_106:
[----:B------:R-:W4:Y:S01]  /*6bf0*/  @P1 SYNCS.PHASECHK.TRANS64.TRYWAIT P0, [R3+URZ+0x30], R2 ;  /* 0x00003002030015a7 */ /* 0x000f2200080011ff */
[----:B------:R-:W-:Y:S01]  /*6c00*/  BSSY B1, `(.L_x_107) ;  /* 0x0000016000017945 */ /* 0x000fe20003800000 */
[----:B----4-:R-:W-:Y:S03]  /*6c10*/  @P1 SEL R47, RZ, 0x1, !P0 ;  /* 0x00000001ff2f1807 */ /* 0x010fe60004000000 */
[----:B------:R-:W-:Y:S05]  /*6c20*/  @!P1 BRA `(.L_x_108) ;  /* 0x00000000004c9947 */ /* 0x000fea0003800000 */
[----:B------:R-:W-:Y:S01]  /*6c30*/  ISETP.NE.AND P0, PT, R47, RZ, PT ;  /* 0x000000ff2f00720c */ /* 0x000fe20003f05270 */
[----:B------:R-:W-:Y:S01]  /*6c40*/  BSSY B0, `(.L_x_109) ;  /* 0x000000b000007945 */ /* 0x000fe20003800000 */
[----:B------:R-:W-:Y:S11]  /*6c50*/  ISETP.NE.AND P1, PT, R60, RZ, PT ;  /* 0x000000ff3c00720c */ /* 0x000ff60003f25270 */
[----:B------:R-:W-:Y:S02]  /*6c60*/  @!UPT UIADD3 URZ, UPT, UPT, URZ, URZ, URZ ;  /* 0x000000fffffff290 */ /* 0x000fe4000fffe0ff */
[C---:B------:R-:W-:Y:S01]  /*6c70*/  @P1 IMAD R6, R46.reuse, 0x2000, R93 ;  /* 0x000020002e061824 */ /* 0x040fe200078e025d */
[C---:B------:R-:W-:Y:S01]  /*6c80*/  @P1 LEA R4, R46.reuse, R91, 0xd ;  /* 0x0000005b2e041211 */ /* 0x040fe200078e68ff */
[C---:B------:R-:W-:Y:S02]  /*6c90*/  @P1 IMAD R5, R46.reuse, 0x2000, R92 ;  /* 0x000020002e051824 */ /* 0x040fe400078e025c */
[----:B------:R-:W-:Y:S01]  /*6ca0*/  @P1 IMAD R2, R46, 0x2000, R87 ;  /* 0x000020002e021824 */ /* 0x000fe200078e0257 */
[----:B------:R-:W-:Y:S06]  /*6cb0*/  @P0 BRA `(.L_x_110) ;  /* 0x00000000000c0947 */ /* 0x000fec0003800000 */
[----:B---3--:R-:W-:Y:S04]  /*6cc0*/  SHF.L.U32 R0, R90, 0x1f, RZ ;  /* 0x0000001f5a007819 */ /* 0x008fe800000006ff */
[----:B------:R-:W3:Y:S02]  /*6cd0*/  SYNCS.PHASECHK.TRANS64.TRYWAIT P0, [R3+URZ+0x30], R0 ;  /* 0x00003000030075a7 */ /* 0x000ee400080011ff */
[----:B---3--:R-:W-:Y:S05]  /*6ce0*/  @!P0 BRA `(.L_x_111) ;  /* 0x0000003000608947 */ /* 0x008fea0003800000 */
.L_x_110:
[----:B------:R-:W-:Y:S05]  /*6cf0*/  BSYNC B0 ;  /* 0x0000000000007941 */ /* 0x000fea0003800000 */
.L_x_109:
[----:B------:R-:W-:Y:S02]  /*6d00*/  ISETP.NE.AND P0, PT, R60, RZ, PT ;  /* 0x000000ff3c00720c */ /* 0x000fe40003f05270 */
[----:B------:R-:W-:Y:S11]  /*6d10*/  IADD3 R46, PT, PT, R46, 0x1, RZ ;  /* 0x000000012e2e7810 */ /* 0x000ff60007ffe0ff */
[----:B------:R4:W1:Y:S04]  /*6d20*/  @P0 LDS.128 R48, [R6] ;  /* 0x0000000006300984 */ /* 0x0008680000000c00 */
[----:B------:R4:W1:Y:S04]  /*6d30*/  @P0 LDS.128 R56, [R5+0x10] ;  /* 0x0000100005380984 */ /* 0x0008680000000c00 */
[----:B------:R4:W1:Y:S04]  /*6d40*/  @P0 LDS.128 R64, [R4+0x20] ;  /* 0x0000200004400984 */ /* 0x0008680000000c00 */
[----:B------:R4:W1:Y:S02]  /*6d50*/  @P0 LDS.128 R72, [R2+0x30] ;  /* 0x0000300002480984 */ /* 0x0008640000000c00 */
.L_x_108:
[----:B------:R-:W-:Y:S05]  /*6d60*/  BSYNC B1 ;  /* 0x0000000000017941 */ /* 0x000fea0003800000 */
.L_x_107:
[----:B---3--:R-:W-:Y:S05]  /*6d70*/  VIADD R0, R39, 0x20 ;  /* 0x0000002027007836 */ /* 0x008fea0000000000 */
[----:B------:R-:W-:Y:S04]  /*6d80*/  SHF.R.U32.HI R0, RZ, 0x15, R0 ;  /* 0x00000015ff007819 */ /* 0x000fe80000011600 */
[----:B------:R-:W-:Y:S11]  /*6d90*/  LOP3.LUT P0, RZ, R0, 0x3, R81, 0x48, !PT ;  /* 0x0000000300ff7812 */ /* 0x000ff60007804851 */
[----:B------:R-:W-:Y:S02]  /*6da0*/  @!UPT UIADD3 URZ, UPT, UPT, URZ, URZ, URZ ;  /* 0x000000fffffff290 */ /* 0x000fe4000fffe0ff */
[----:B------:R-:W-:Y:S05]  /*6db0*/  @!P0 BRA `(.L_x_112) ;  /* 0x0000000000408947 */ /* 0x000fea0003800000 */
[----:B------:R-:W3:Y:S01]  /*6dc0*/  LDCU.64 UR8, c[0x4][0x70] ;  /* 0x01000e00ff0877ac */ /* 0x000ee20008000a00 */
[----:B------:R-:W-:Y:S01]  /*6dd0*/  MOV R3, 0x0 ;  /* 0x0000000000037802 */ /* 0x000fe20000000f00 */
[----:B------:R-:W-:Y:S02]  /*6de0*/  HFMA2 R12, -RZ, RZ, 0, 5.9604644775390625e-08 ;  /* 0x00000001ff0c7431 */ /* 0x000fe400000001ff */
[----:B------:R-:W-:Y:S02]  /*6df0*/  IMAD.MOV.U32 R8, RZ, RZ, 0x192 ;  /* 0x00000192ff087424 */ /* 0x000fe400078e00ff */
[----:B------:R-:W-:Y:S01]  /*6e00*/  IMAD.MOV.U32 R13, RZ, RZ, RZ ;  /* 0x000000ffff0d7224 */ /* 0x000fe200078e00ff */
[----:B------:R-:W5:Y:S01]  /*6e10*/  LDCU.64 UR6, c[0x4][0x78] ;  /* 0x01000f00ff0677ac */ /* 0x000f620008000a00 */
[----:B----4-:R-:W4:Y:S01]  /*6e20*/  LDC.64 R2, c[0x4][R3] ;  /* 0x0100000003027b82 */ /* 0x010f220000000a00 */
[----:B------:R-:W2:Y:S01]  /*6e30*/  LDCU.64 UR4, c[0x4][0x10] ;  /* 0x01000200ff0477ac */ /* 0x000ea20008000a00 */
[----:B---3--:R-:W-:Y:S01]  /*6e40*/  MOV R5, UR9 ;  /* 0x0000000900057c02 */ /* 0x008fe20008000f00 */
[----:B------:R-:W-:Y:S01]  /*6e50*/  IMAD.U32 R4, RZ, RZ, UR8 ;  /* 0x00000008ff047e24 */ /* 0x000fe2000f8e00ff */
[----:B-----5:R-:W-:Y:S01]  /*6e60*/  MOV R7, UR7 ;  /* 0x0000000700077c02 */ /* 0x020fe20008000f00 */
[----:B------:R-:W-:Y:S01]  /*6e70*/  IMAD.U32 R6, RZ, RZ, UR6 ;  /* 0x00000006ff067e24 */ /* 0x000fe2000f8e00ff */
[----:B--2---:R-:W-:Y:S01]  /*6e80*/  MOV R11, UR5 ;  /* 0x00000005000b7c02 */ /* 0x004fe20008000f00 */
[----:B------:R-:W-:Y:S02]  /*6e90*/  IMAD.U32 R10, RZ, RZ, UR4 ;  /* 0x00000004ff0a7e24 */ /* 0x000fe4000f8e00ff */
[----:B------:R-:W-:Y:S07]  /*6ea0*/  LEPC R20, `(.L_x_112) ;  /* 0x000000001014794e */ /* 0x000fee0000000000 */
[----:B-1--4-:R-:W-:Y:S05]  /*6eb0*/  CALL.ABS.NOINC R2 ;  /* 0x0000000002007343 */ /* 0x012fea0003c00000 */
.L_x_112:
[----:B------:R-:W-:Y:S05]  /*6ec0*/  WARPSYNC.ALL ;  /* 0x0000000000007948 */ /* 0x000fea0003800000 */
[----:B------:R-:W-:Y:S01]  /*6ed0*/  R2UR UR4, R39 ;  /* 0x00000000270472ca */ /* 0x000fe200000e0000 */
[--C-:B-1----:R-:W-:Y:S01]  /*6ee0*/  HADD2.F32 R40, -RZ, R48.reuse.H0_H0 ;  /* 0x20000030ff287230 */ /* 0x102fe20000004100 */
[----:B------:R-:W-:Y:S01]  /*6ef0*/  ISETP.NE.AND P6, PT, R98, RZ, PT ;  /* 0x000000ff6200720c */ /* 0x000fe20003fc5270 */
[----:B------:R-:W-:Y:S01]  /*6f00*/  HADD2.F32 R43, -RZ, R48.H1_H1 ;  /* 0x30000030ff2b7230 */ /* 0x000fe20000004100 */
[----:B------:R-:W-:Y:S01]  /*6f10*/  MOV R52, UR46 ;  /* 0x0000002e00347c02 */ /* 0x000fe20008000f00 */
[----:B------:R-:W-:Y:S01]  /*6f20*/  HADD2.F32 R42, -RZ, R49.H1_H1 ;  /* 0x30000031ff2a7230 */ /* 0x000fe20000004100 */
[----:B------:R-:W-:Y:S01]  /*6f30*/  MOV R61, UR47 ;  /* 0x0000002f003d7c02 */ /* 0x000fe20008000f00 */
[----:B------:R-:W-:Y:S01]  /*6f40*/  HADD2.F32 R45, -RZ, R51.H0_H0 ;  /* 0x20000033ff2d7230 */ /* 0x000fe20000004100 */
[----:B------:R-:W-:Y:S01]  /*6f50*/  ISETP.NE.AND P0, PT, R95, RZ, PT ;  /* 0x000000ff5f00720c */ /* 0x000fe20003f05270 */
[----:B------:R-:W-:Y:S01]  /*6f60*/  HADD2.F32 R44, -RZ, R75.H1_H1 ;  /* 0x3000004bff2c7230 */ /* 0x000fe20000004100 */
[----:B------:R-:W-:Y:S01]  /*6f70*/  BSSY.RECONVERGENT B0, `(.L_x_113) ;  /* 0x0000088000007945 */ /* 0x000fe20003800200 */
[----:B------:R-:W-:Y:S02]  /*6f80*/  LEA R62, R46, UR44, 0x3 ;  /* 0x0000002c2e3e7c11 */ /* 0x000fe4000f8e18ff */
[----:B----4-:R-:W1:Y:S02]  /*6f90*/  LDTM.x32 R4, tmem[UR4+0x20] ;  /* 0x00002004000479ee */ /* 0x010e6400082c0000 */
[----:B------:R-:W-:Y:S02]  /*6fa0*/  @P6 LEA R52, R52, UR44, 0x3 ;  /* 0x0000002c34346c11 */ /* 0x000fe4000f8e18ff */
[----:B------:R-:W-:Y:S02]  /*6fb0*/  @P6 SHF.L.U32 R63, R90, 0x1f, RZ ;  /* 0x0000001f5a3f6819 */ /* 0x000fe400000006ff */
[----:B------:R-:W-:Y:S04]  /*6fc0*/  @P6 IADD3 R52, PT, PT, R52, 0x50, RZ ;  /* 0x0000005034346810 */ /* 0x000fe80007ffe0ff */
[----:B------:R-:W-:Y:S01]  /*6fd0*/  @P6 PRMT R61, R61, 0x654, R52 ;  /* 0x000006543d3d6816 */ /* 0x000fe20000000034 */
[C---:B-1----:R-:W-:Y:S01]  /*6fe0*/  FMUL R0, R38.reuse, R4 ;  /* 0x0000000426007220 */ /* 0x042fe20000400000 */
[C---:B------:R-:W-:Y:S01]  /*6ff0*/  FMUL R2, R38.reuse, R5 ;  /* 0x0000000526027220 */ /* 0x040fe20000400000 */
[C---:B------:R-:W-:Y:S01]  /*7000*/  FMUL R3, R38.reuse, R6 ;  /* 0x0000000626037220 */ /* 0x040fe20000400000 */
[C---:B------:R-:W-:Y:S01]  /*7010*/  FMUL R7, R38.reuse, R7 ;  /* 0x0000000726077220 */ /* 0x040fe20000400000 */
[C---:B------:R-:W-:Y:S01]  /*7020*/  FFMA R0, R41.reuse, R40, R0 ;  /* 0x0000002829007223 */ /* 0x040fe20000000000 */
[----:B------:R-:W-:Y:S02]  /*7030*/  HADD2.F32 R40, -RZ, R49.H0_H0 ;  /* 0x20000031ff287230 */ /* 0x000fe40000004100 */
[C---:B------:R-:W-:Y:S01]  /*7040*/  FFMA R2, R41.reuse, R43, R2 ;  /* 0x0000002b29027223 */ /* 0x040fe20000000002 */
[--C-:B------:R-:W-:Y:S02]  /*7050*/  HADD2.F32 R43, -RZ, R50.reuse.H0_H0 ;  /* 0x20000032ff2b7230 */ /* 0x100fe40000004100 */
[C---:B------:R-:W-:Y:S01]  /*7060*/  FMUL R4, R38.reuse, R8 ;  /* 0x0000000826047220 */ /* 0x040fe20000400000 */
[----:B------:R-:W-:Y:S01]  /*7070*/  FMUL R5, R38, R9 ;  /* 0x0000000926057220 */ /* 0x000fe20000400000 */
[C---:B------:R-:W-:Y:S01]  /*7080*/  FFMA R3, R41.reuse, R40, R3 ;  /* 0x0000002829037223 */ /* 0x040fe20000000003 */
[----:B------:R-:W-:Y:S01]  /*7090*/  HADD2.F32 R40, -RZ, R50.H1_H1 ;  /* 0x30000032ff287230 */ /* 0x000fe20000004100 */
[----:B------:R-:W-:Y:S01]  /*70a0*/  F2FP.F16.F32.PACK_AB R52, R2, R0 ;  /* 0x000000000234723e */ /* 0x000fe200000000ff */
[C---:B------:R-:W-:Y:S01]  /*70b0*/  FFMA R7, R41.reuse, R42, R7 ;  /* 0x0000002a29077223 */ /* 0x040fe20000000007 */
[C---:B------:R-:W-:Y:S01]  /*70c0*/  FFMA R4, R41.reuse, R43, R4 ;  /* 0x0000002b29047223 */ /* 0x040fe20000000004 */
[C---:B------:R-:W-:Y:S01]  /*70d0*/  FMUL R6, R38.reuse, R10 ;  /* 0x0000000a26067220 */ /* 0x040fe20000400000 */
[----:B------:R-:W-:Y:S02]  /*70e0*/  HADD2.F32 R42, -RZ, R51.H1_H1 ;  /* 0x30000033ff2a7230 */ /* 0x000fe40000004100 */
[----:B------:R-:W-:Y:S01]  /*70f0*/  FFMA R5, R41, R40, R5 ;  /* 0x0000002829057223 */ /* 0x000fe20000000005 */
[----:B------:R-:W-:Y:S01]  /*7100*/  F2FP.F16.F32.PACK_AB R53, R7, R3 ;  /* 0x000000030735723e */ /* 0x000fe200000000ff */
[----:B------:R-:W-:Y:S01]  /*7110*/  FFMA R6, R41, R45, R6 ;  /* 0x0000002d29067223 */ /* 0x000fe20000000006 */
[C---:B------:R-:W-:Y:S01]  /*7120*/  FMUL R11, R38.reuse, R11 ;  /* 0x0000000b260b7220 */ /* 0x040fe20000400000 */
[--C-:B------:R-:W-:Y:S01]  /*7130*/  HADD2.F32 R40, -RZ, R56.reuse.H0_H0 ;  /* 0x20000038ff287230 */ /* 0x100fe20000004100 */
[----:B------:R-:W-:Y:S01]  /*7140*/  F2FP.F16.F32.PACK_AB R54, R5, R4 ;  /* 0x000000040536723e */ /* 0x000fe200000000ff */
[C---:B------:R-:W-:Y:S01]  /*7150*/  FMUL R8, R38.reuse, R12 ;  /* 0x0000000c26087220 */ /* 0x040fe20000400000 */
[C---:B------:R-:W-:Y:S01]  /*7160*/  FFMA R11, R41.reuse, R42, R11 ;  /* 0x0000002a290b7223 */ /* 0x040fe2000000000b */
[----:B------:R-:W-:Y:S02]  /*7170*/  HADD2.F32 R42, -RZ, R56.H1_H1 ;  /* 0x30000038ff2a7230 */ /* 0x000fe40000004100 */
[C---:B------:R-:W-:Y:S01]  /*7180*/  FMUL R9, R38.reuse, R13 ;  /* 0x0000000d26097220 */ /* 0x040fe20000400000 */
[--C-:B------:R-:W-:Y:S02]  /*7190*/  HADD2.F32 R43, -RZ, R57.reuse.H0_H0 ;  /* 0x20000039ff2b7230 */ /* 0x100fe40000004100 */
[----:B------:R-:W-:Y:S01]  /*71a0*/  FFMA R8, R41, R40, R8 ;  /* 0x0000002829087223 */ /* 0x000fe20000000008 */
[----:B------:R-:W-:Y:S01]  /*71b0*/  F2FP.F16.F32.PACK_AB R55, R11, R6 ;  /* 0x000000060b37723e */ /* 0x000fe200000000ff */
[----:B------:R-:W-:Y:S01]  /*71c0*/  FFMA R9, R41, R42, R9 ;  /* 0x0000002a29097223 */ /* 0x000fe20000000009 */
[C---:B------:R-:W-:Y:S01]  /*71d0*/  FMUL R10, R38.reuse, R14 ;  /* 0x0000000e260a7220 */ /* 0x040fe20000400000 */
[----:B------:R-:W-:Y:S02]  /*71e0*/  HADD2.F32 R40, -RZ, R57.H1_H1 ;  /* 0x30000039ff287230 */ /* 0x000fe40000004100 */
[C---:B------:R-:W-:Y:S01]  /*71f0*/  FMUL R15, R38.reuse, R15 ;  /* 0x0000000f260f7220 */ /* 0x040fe20000400000 */
[----:B------:R1:W-:Y:S01]  /*7200*/  STS.128 [R93+0x2000], R52 ;  /* 0x002000345d007388 */ /* 0x0003e20000000c00 */
[----:B------:R-:W-:Y:S01]  /*7210*/  F2FP.F16.F32.PACK_AB R68, R9, R8 ;  /* 0x000000080944723e */ /* 0x000fe200000000ff */
[C---:B------:R-:W-:Y:S01]  /*7220*/  FFMA R10, R41.reuse, R43, R10 ;  /* 0x0000002b290a7223 */ /* 0x040fe2000000000a */
[--C-:B------:R-:W-:Y:S02]  /*7230*/  HADD2.F32 R43, -RZ, R58.reuse.H0_H0 ;  /* 0x2000003aff2b7230 */ /* 0x100fe40000004100 */
        /* <DEDUP_REMOVED lines=11> */
[--C-:B------:R-:W-:Y:S02]  /*72f0*/  HADD2.F32 R43, -RZ, R64.reuse.H0_H0 ;  /* 0x20000040ff2b7230 */ /* 0x100fe40000004100 */
[C---:B------:R-:W-:Y:S01]  /*7300*/  FFMA R14, R41.reuse, R45, R14 ;  /* 0x0000002d290e7223 */ /* 0x040fe2000000000e */
[C---:B------:R-:W-:Y:S01]  /*7310*/  FMUL R16, R38.reuse, R20 ;  /* 0x0000001426107220 */ /* 0x040fe20000400000 */
        /* <DEDUP_REMOVED lines=17> */
[C---:B------:R-:W-:Y:S01]  /*7430*/  FFMA R20, R41.reuse, R40, R20 ;  /* 0x0000002829147223 */ /* 0x040fe20000000014 */
[C---:B------:R-:W-:Y:S01]  /*7440*/  FFMA R21, R41.reuse, R42, R21 ;  /* 0x0000002a29157223 */ /* 0x040fe20000000015 */
[----:B------:R-:W-:Y:S02]  /*7450*/  HADD2.F32 R40, -RZ, R67.H1_H1 ;  /* 0x30000043ff287230 */ /* 0x000fe40000004100 */
[----:B------:R-:W-:Y:S01]  /*7460*/  FFMA R22, R41, R43, R22 ;  /* 0x0000002b29167223 */ /* 0x000fe20000000016 */
[C---:B------:R-:W-:Y:S01]  /*7470*/  FMUL R27, R38.reuse, R27 ;  /* 0x0000001b261b7220 */ /* 0x040fe20000400000 */
[--C-:B------:R-:W-:Y:S02]  /*7480*/  HADD2.F32 R43, -RZ, R72.reuse.H0_H0 ;  /* 0x20000048ff2b7230 */ /* 0x100fe40000004100 */
[C---:B------:R-:W-:Y:S01]  /*7490*/  FMUL R24, R38.reuse, R28 ;  /* 0x0000001c26187220 */ /* 0x040fe20000400000 */
[----:B------:R-:W-:Y:S02]  /*74a0*/  HADD2.F32 R42, -RZ, R72.H1_H1 ;  /* 0x30000048ff2a7230 */ /* 0x000fe40000004100 */
[C---:B------:R-:W-:Y:S01]  /*74b0*/  FMUL R25, R38.reuse, R29 ;  /* 0x0000001d26197220 */ /* 0x040fe20000400000 */
[--C-:B------:R-:W-:Y:S01]  /*74c0*/  HADD2.F32 R45, -RZ, R73.reuse.H0_H0 ;  /* 0x20000049ff2d7230 */ /* 0x100fe20000004100 */
[----:B------:R-:W-:Y:S01]  /*74d0*/  F2FP.F16.F32.PACK_AB R70, R13, R12 ;  /* 0x0000000c0d46723e */ /* 0x000fe200000000ff */
[C---:B------:R-:W-:Y:S01]  /*74e0*/  FMUL R26, R38.reuse, R30 ;  /* 0x0000001e261a7220 */ /* 0x040fe20000400000 */
[----:B------:R-:W-:Y:S01]  /*74f0*/  F2FP.F16.F32.PACK_AB R71, R19, R14 ;  /* 0x0000000e1347723e */ /* 0x000fe200000000ff */
[C---:B------:R-:W-:Y:S01]  /*7500*/  FFMA R27, R41.reuse, R40, R27 ;  /* 0x00000028291b7223 */ /* 0x040fe2000000001b */
[C---:B------:R-:W-:Y:S01]  /*7510*/  FFMA R24, R41.reuse, R43, R24 ;  /* 0x0000002b29187223 */ /* 0x040fe20000000018 */
[----:B------:R-:W-:Y:S02]  /*7520*/  HADD2.F32 R40, -RZ, R73.H1_H1 ;  /* 0x30000049ff287230 */ /* 0x000fe40000004100 */
[C---:B------:R-:W-:Y:S01]  /*7530*/  FFMA R25, R41.reuse, R42, R25 ;  /* 0x0000002a29197223 */ /* 0x040fe20000000019 */
[----:B------:R1:W-:Y:S01]  /*7540*/  STS.128 [R92+0x2010], R68 ;  /* 0x002010445c007388 */ /* 0x0003e20000000c00 */
[C---:B------:R-:W-:Y:S01]  /*7550*/  FMUL R31, R38.reuse, R31 ;  /* 0x0000001f261f7220 */ /* 0x040fe20000400000 */
[--C-:B------:R-:W-:Y:S02]  /*7560*/  HADD2.F32 R43, -RZ, R74.reuse.H0_H0 ;  /* 0x2000004aff2b7230 */ /* 0x100fe40000004100 */
[C---:B------:R-:W-:Y:S01]  /*7570*/  FFMA R26, R41.reuse, R45, R26 ;  /* 0x0000002d291a7223 */ /* 0x040fe2000000001a */
        /* <DEDUP_REMOVED lines=30> */
[----:B------:R-:W-:Y:S02]  /*7760*/  UIADD3 UR9, UPT, UPT, UR49, 0x20, URZ ;  /* 0x0000002031097890 */ /* 0x000fe4000fffe0ff */
[----:B------:R-:W-:Y:S01]  /*7770*/  UIADD3 UR8, UPT, UPT, UR44, 0x2200, URZ ;  /* 0x000022002c087890 */ /* 0x000fe2000fffe0ff */
[----:B------:R-:W-:Y:S01]  /*7780*/  UMOV UR10, UR50 ;  /* 0x00000032000a7c82 */ /* 0x000fe20008000000 */
[----:B------:R-:W-:Y:S01]  /*7790*/  UMOV UR11, UR36 ;  /* 0x00000024000b7c82 */ /* 0x000fe20008000000 */
[----:B---3--:R-:W-:Y:S04]  /*77a0*/  UIADD3 UR4, UP0, UPT, UR6, 0x680, URZ ;  /* 0x0000068006047890 */ /* 0x008fe8000ff1e0ff */
[----:B------:R-:W-:Y:S09]  /*77b0*/  UIADD3.X UR5, UPT, UPT, URZ, UR7, URZ, UP0, !UPT ;  /* 0x00000007ff057290 */ /* 0x000ff200087fe4ff */
[----:B------:R3:W-:Y:S01]  /*77c0*/  UTMASTG.3D [UR8], [UR4] ;  /* 0x00000008040073b5 */ /* 0x0007e20008010000 */
[----:B------:R0:W-:Y:S01]  /*77d0*/  UTMACMDFLUSH ;  /* 0x00000000000079b7 */ /* 0x0001e20000000000 */
[----:B---3--:R-:W-:Y:S04]  /*77e0*/  DEPBAR.LE SB0, 0x1 ;  /* 0x000080400000791a */ /* 0x008fe80000000000 */
.L_x_114:
[----:B------:R-:W-:Y:S05]  /*77f0*/  BSYNC.RECONVERGENT B0 ;  /* 0x0000000000007941 */ /* 0x000fea0003800200 */
.L_x_113:
[----:B------:R-:W-:Y:S01]  /*7800*/  BAR.SYNC.DEFER_BLOCKING 0x1, 0x80 ;  /* 0x0042000000007b1d */ /* 0x000fe20000010000 */
[----:B------:R-:W-:Y:S04]  /*7810*/  UIADD3 UR4, UPT, UPT, UR46, 0x1, URZ ;  /* 0x000000012e047890 */ /* 0x000fe8000fffe0ff */
[----:B------:R-:W-:Y:S04]  /*7820*/  UISETP.NE.AND UP0, UPT, UR4, 0x4, UPT ;  /* 0x000000040400788c */ /* 0x000fe8000bf05270 */
[----:B------:R-:W-:Y:S01]  /*7830*/  USEL UR45, UR4, URZ, UP0 ;  /* 0x000000ff042d7287 */ /* 0x000fe20008000000 */
[----:B------:R3:W-:Y:S01]  /*7840*/  @P6 SYNCS.ARRIVE.TRANS64.RED.A1T0 RZ, [R61+URZ], RZ ;  /* 0x000000ff3dff69a7 */ /* 0x0007e200081004ff */
[----:B------:R-:W-:Y:S01]  /*7850*/  BSSY B1, `(.L_x_115) ;  /* 0x0000017000017945 */ /* 0x000fe20003800000 */
[----:B------:R-:W4:Y:S02]  /*7860*/  @P6 SYNCS.PHASECHK.TRANS64.TRYWAIT P0, [R62+URZ+0x30], R63 ;  /* 0x0000303f3e0065a7 */ /* 0x000f2400080011ff */
[----:B----4-:R-:W-:Y:S01]  /*7870*/  @P6 SEL R47, RZ, 0x1, !P0 ;  /* 0x00000001ff2f6807 */ /* 0x010fe20004000000 */
[----:B---3--:R-:W-:Y:S06]  /*7880*/  @!P6 BRA `(.L_x_116) ;  /* 0x00000000004ce947 */ /* 0x008fec0003800000 */
        /* <DEDUP_REMOVED lines=9> */
[----:B------:R-:W-:Y:S04]  /*7920*/  SHF.L.U32 R5, R90, 0x1f, RZ ;  /* 0x0000001f5a057819 */ /* 0x000fe800000006ff */
[----:B------:R-:W3:Y:S02]  /*7930*/  SYNCS.PHASECHK.TRANS64.TRYWAIT P0, [R62+URZ+0x30], R5 ;  /* 0x000030053e0075a7 */ /* 0x000ee400080011ff */
[----:B---3--:R-:W-:Y:S05]  /*7940*/  @!P0 BRA `(.L_x_119) ;  /* 0x00000024005c8947 */ /* 0x008fea0003800000 */
.L_x_118:
[----:B------:R-:W-:Y:S05]  /*7950*/  BSYNC B0 ;  /* 0x0000000000007941 */ /* 0x000fea0003800000 */
.L_x_117:
[----:B------:R-:W-:Y:S02]  /*7960*/  ISETP.NE.AND P0, PT, R60, RZ, PT ;  /* 0x000000ff3c00720c */ /* 0x000fe40003f05270 */
[----:B------:R-:W-:Y:S11]  /*7970*/  IADD3 R46, PT, PT, R46, 0x1, RZ ;  /* 0x000000012e2e7810 */ /* 0x000ff60007ffe0ff */
[----:B------:R4:W1:Y:S04]  /*7980*/  @P0 LDS.128 R48, [R4] ;  /* 0x0000000004300984 */ /* 0x0008680000000c00 */
[----:B------:R4:W1:Y:S04]  /*7990*/  @P0 LDS.128 R56, [R3+0x10] ;  /* 0x0000100003380984 */ /* 0x0008680000000c00 */
[----:B------:R4:W1:Y:S04]  /*79a0*/  @P0 LDS.128 R64, [R2+0x20] ;  /* 0x0000200002400984 */ /* 0x0008680000000c00 */
[----:B------:R4:W1:Y:S02]  /*79b0*/  @P0 LDS.128 R72, [R0+0x30] ;  /* 0x0000300000480984 */ /* 0x0008640000000c00 */
.L_x_116:
[----:B------:R-:W-:Y:S05]  /*79c0*/  BSYNC B1 ;  /* 0x0000000000017941 */ /* 0x000fea0003800000 */
.L_x_115:
[----:B----4-:R-:W-:Y:S05]  /*79d0*/  VIADD R0, R39, 0x40 ;  /* 0x0000004027007836 */ /* 0x010fea0000000000 */
        /* <DEDUP_REMOVED lines=9> */
[----:B------:R-:W4:Y:S01]  /*7a70*/  LDCU.64 UR6, c[0x4][0x78] ;  /* 0x01000f00ff0677ac */ /* 0x000f220008000a00 */
[----:B------:R-:W1:Y:S01]  /*7a80*/  LDC.64 R2, c[0x4][R3] ;  /* 0x0100000003027b82 */ /* 0x000e620000000a00 */
[----:B------:R-:W5:Y:S01]  /*7a90*/  LDCU.64 UR4, c[0x4][0x10] ;  /* 0x01000200ff0477ac */ /* 0x000f620008000a00 */
[----:B---3--:R-:W-:Y:S01]  /*7aa0*/  MOV R5, UR9 ;  /* 0x0000000900057c02 */ /* 0x008fe20008000f00 */
[----:B------:R-:W-:Y:S01]  /*7ab0*/  IMAD.U32 R4, RZ, RZ, UR8 ;  /* 0x00000008ff047e24 */ /* 0x000fe2000f8e00ff */
[----:B----4-:R-:W-:Y:S01]  /*7ac0*/  MOV R7, UR7 ;  /* 0x0000000700077c02 */ /* 0x010fe20008000f00 */
[----:B------:R-:W-:Y:S01]  /*7ad0*/  IMAD.U32 R6, RZ, RZ, UR6 ;  /* 0x00000006ff067e24 */ /* 0x000fe2000f8e00ff */
[----:B-----5:R-:W-:Y:S01]  /*7ae0*/  MOV R11, UR5 ;  /* 0x00000005000b7c02 */ /* 0x020fe20008000f00 */
[----:B------:R-:W-:Y:S02]  /*7af0*/  IMAD.U32 R10, RZ, RZ, UR4 ;  /* 0x00000004ff0a7e24 */ /* 0x000fe4000f8e00ff */
[----:B------:R-:W-:Y:S07]  /*7b00*/  LEPC R20, `(.L_x_120) ;  /* 0x000000001014794e */ /* 0x000fee0000000000 */
[----:B-12---:R-:W-:Y:S05]  /*7b10*/  CALL.ABS.NOINC R2 ;  /* 0x0000000002007343 */ /* 0x006fea0003c00000 */
.L_x_120:
        /* <DEDUP_REMOVED lines=12> */
[----:B---3--:R-:W-:Y:S02]  /*7be0*/  LEA R62, R46, UR44, 0x3 ;  /* 0x0000002c2e3e7c11 */ /* 0x008fe4000f8e18ff */
[----:B------:R-:W1:Y:S02]  /*7bf0*/  LDTM.x32 R4, tmem[UR4+0x40] ;  /* 0x00004004000479ee */ /* 0x000e6400082c0000 */
        /* <DEDUP_REMOVED lines=133> */
.L_x_122:
[----:B------:R-:W-:Y:S05]  /*8450*/  BSYNC.RECONVERGENT B0 ;  /* 0x0000000000007941 */ /* 0x000fea0003800200 */
.L_x_121:
        /* <DEDUP_REMOVED lines=21> */
.L_x_126:
[----:B------:R-:W-:Y:S05]  /*85b0*/  BSYNC B0 ;  /* 0x0000000000007941 */ /* 0x000fea0003800000 */
.L_x_125:
[----:B------:R-:W-:Y:S11]  /*85c0*/  ISETP.NE.AND P0, PT, R60, RZ, PT ;  /* 0x000000ff3c00720c */ /* 0x000ff60003f05270 */
[----:B------:R-:W-:Y:S02]  /*85d0*/  @!UPT UIADD3 URZ, UPT, UPT, URZ, URZ, URZ ;  /* 0x000000fffffff290 */ /* 0x000fe4000fffe0ff */
[----:B------:R4:W1:Y:S04]  /*85e0*/  @P0 LDS.128 R48, [R3] ;  /* 0x0000000003300984 */ /* 0x0008680000000c00 */
[----:B------:R4:W1:Y:S04]  /*85f0*/  @P0 LDS.128 R56, [R2+0x10] ;  /* 0x0000100002380984 */ /* 0x0008680000000c00 */
[----:B------:R4:W1:Y:S04]  /*8600*/  @P0 LDS.128 R64, [R0+0x20] ;  /* 0x0000200000400984 */ /* 0x0008680000000c00 */
[----:B------:R4:W1:Y:S02]  /*8610*/  @P0 LDS.128 R72, [R46+0x30] ;  /* 0x000030002e480984 */ /* 0x0008640000000c00 */
.L_x_124:
[----:B------:R-:W-:Y:S05]  /*8620*/  BSYNC B1 ;  /* 0x0000000000017941 */ /* 0x000fea0003800000 */
.L_x_123:
        /* <DEDUP_REMOVED lines=21> */
.L_x_128:
[----:B------:R-:W-:Y:S01]  /*8780*/  ISETP.NE.AND P0, PT, R95, RZ, PT ;  /* 0x000000ff5f00720c */ /* 0x000fe20003f05270 */
[----:B------:R-:W-:Y:S05]  /*8790*/  WARPSYNC.ALL ;  /* 0x0000000000007948 */ /* 0x000fea0003800000 */
[----:B------:R-:W-:Y:S01]  /*87a0*/  R2UR UR4, R39 ;  /* 0x00000000270472ca */ /* 0x000fe200000e0000 */
[--C-:B-1----:R-:W-:Y:S01]  /*87b0*/  HADD2.F32 R40, -RZ, R48.reuse.H0_H0 ;  /* 0x20000030ff287230 */ /* 0x102fe20000004100 */
[----:B------:R-:W-:Y:S01]  /*87c0*/  R2UR UR5, R99 ;  /* 0x00000000630572ca */ /* 0x000fe200000e0000 */
[----:B------:R-:W-:Y:S01]  /*87d0*/  HADD2.F32 R42, -RZ, R48.H1_H1 ;  /* 0x30000030ff2a7230 */ /* 0x000fe20000004100 */
[----:B------:R-:W-:Y:S01]  /*87e0*/  BSSY.RECONVERGENT B0, `(.L_x_129) ;  /* 0x000008a000007945 */ /* 0x000fe20003800200 */
[--C-:B------:R-:W-:Y:S02]  /*87f0*/  HADD2.F32 R43, -RZ, R49.reuse.H0_H0 ;  /* 0x20000031ff2b7230 */ /* 0x100fe40000004100 */
[----:B------:R-:W-:Y:S02]  /*8800*/  HADD2.F32 R44, -RZ, R49.H1_H1 ;  /* 0x30000031ff2c7230 */ /* 0x000fe40000004100 */
[--C-:B------:R-:W-:Y:S02]  /*8810*/  HADD2.F32 R45, -RZ, R50.reuse.H0_H0 ;  /* 0x20000032ff2d7230 */ /* 0x100fe40000004100 */
[----:B------:R-:W-:Y:S02]  /*8820*/  HADD2.F32 R46, -RZ, R50.H1_H1 ;  /* 0x30000032ff2e7230 */ /* 0x000fe40000004100 */
[----:B---3--:R-:W1:Y:S01]  /*8830*/  LDTM.x32 R4, tmem[UR4+0x60] ;  /* 0x00006004000479ee */ /* 0x008e6200082c0000 */
[----:B------:R-:W-:Y:S01]  /*8840*/  NOP ;  /* 0x0000000000007918 */ /* 0x000fe20000000000 */
[----:B------:R-:W-:Y:S01]  /*8850*/  UIADD3 UR4, UPT, UPT, UR5, 0xc0, URZ ;  /* 0x000000c005047890 */ /* 0x000fe2000fffe0ff */
[--C-:B------:R-:W-:Y:S02]  /*8860*/  HADD2.F32 R47, -RZ, R51.reuse.H0_H0 ;  /* 0x20000033ff2f7230 */ /* 0x100fe40000004100 */
[----:B------:R-:W-:Y:S01]  /*8870*/  HADD2.F32 R49, -RZ, R51.H1_H1 ;  /* 0x30000033ff317230 */ /* 0x000fe20000004100 */
[----:B------:R-:W-:Y:S01]  /*8880*/  UPRMT UR4, UR47, 0x654, UR4 ;  /* 0x000006542f047896 */ /* 0x000fe20008000004 */
[--C-:B------:R-:W-:Y:S02]  /*8890*/  HADD2.F32 R48, -RZ, R56.reuse.H0_H0 ;  /* 0x20000038ff307230 */ /* 0x100fe40000004100 */
[----:B------:R-:W-:Y:S02]  /*88a0*/  HADD2.F32 R51, -RZ, R56.H1_H1 ;  /* 0x30000038ff337230 */ /* 0x000fe40000004100 */
[--C-:B------:R-:W-:Y:S02]  /*88b0*/  HADD2.F32 R50, -RZ, R57.reuse.H0_H0 ;  /* 0x20000039ff327230 */ /* 0x100fe40000004100 */
[----:B------:R-:W-:Y:S02]  /*88c0*/  HADD2.F32 R52, -RZ, R57.H1_H1 ;  /* 0x30000039ff347230 */ /* 0x000fe40000004100 */
[----:B-1----:R-:W-:Y:S01]  /*88d0*/  SYNCS.ARRIVE.TRANS64.RED.A1T0 RZ, [UR4], RZ ;  /* 0x000000ffffff79a7 */ /* 0x002fe20008100404 */
[--C-:B------:R-:W-:Y:S02]  /*88e0*/  HADD2.F32 R53, -RZ, R58.reuse.H0_H0 ;  /* 0x2000003aff357230 */ /* 0x100fe40000004100 */
[----:B------:R-:W-:Y:S02]  /*88f0*/  HADD2.F32 R54, -RZ, R58.H1_H1 ;  /* 0x3000003aff367230 */ /* 0x000fe40000004100 */
[--C-:B------:R-:W-:Y:S02]  /*8900*/  HADD2.F32 R55, -RZ, R59.reuse.H0_H0 ;  /* 0x2000003bff377230 */ /* 0x100fe40000004100 */
[----:B------:R-:W-:Y:S02]  /*8910*/  HADD2.F32 R56, -RZ, R59.H1_H1 ;  /* 0x3000003bff387230 */ /* 0x000fe40000004100 */
[C---:B------:R-:W-:Y:S01]  /*8920*/  FMUL R4, R38.reuse, R4 ;  /* 0x0000000426047220 */ /* 0x040fe20000400000 */
[C---:B------:R-:W-:Y:S01]  /*8930*/  FMUL R5, R38.reuse, R5 ;  /* 0x0000000526057220 */ /* 0x040fe20000400000 */
[C---:B------:R-:W-:Y:S01]  /*8940*/  FMUL R6, R38.reuse, R6 ;  /* 0x0000000626067220 */ /* 0x040fe20000400000 */
[C---:B------:R-:W-:Y:S01]  /*8950*/  FMUL R7, R38.reuse, R7 ;  /* 0x0000000726077220 */ /* 0x040fe20000400000 */
[C---:B------:R-:W-:Y:S01]  /*8960*/  FFMA R4, R41.reuse, R40, R4 ;  /* 0x0000002829047223 */ /* 0x040fe20000000004 */
[C---:B------:R-:W-:Y:S01]  /*8970*/  FFMA R5, R41.reuse, R42, R5 ;  /* 0x0000002a29057223 */ /* 0x040fe20000000005 */
[C---:B------:R-:W-:Y:S01]  /*8980*/  FFMA R6, R41.reuse, R43, R6 ;  /* 0x0000002b29067223 */ /* 0x040fe20000000006 */
[----:B------:R-:W-:Y:S01]  /*8990*/  FFMA R7, R41, R44, R7 ;  /* 0x0000002c29077223 */ /* 0x000fe20000000007 */
[C---:B------:R-:W-:Y:S01]  /*89a0*/  FMUL R8, R38.reuse, R8 ;  /* 0x0000000826087220 */ /* 0x040fe20000400000 */
[C---:B------:R-:W-:Y:S01]  /*89b0*/  FMUL R9, R38.reuse, R9 ;  /* 0x0000000926097220 */ /* 0x040fe20000400000 */
[----:B------:R-:W-:Y:S01]  /*89c0*/  F2FP.F16.F32.PACK_AB R100, R5, R4 ;  /* 0x000000040564723e */ /* 0x000fe200000000ff */
[C---:B------:R-:W-:Y:S01]  /*89d0*/  FMUL R0, R38.reuse, R10 ;  /* 0x0000000a26007220 */ /* 0x040fe20000400000 */
[----:B------:R-:W-:Y:S01]  /*89e0*/  F2FP.F16.F32.PACK_AB R101, R7, R6 ;  /* 0x000000060765723e */ /* 0x000fe200000000ff */
[C---:B------:R-:W-:Y:S01]  /*89f0*/  FFMA R8, R41.reuse, R45, R8 ;  /* 0x0000002d29087223 */ /* 0x040fe20000000008 */
[C---:B------:R-:W-:Y:S01]  /*8a00*/  FFMA R9, R41.reuse, R46, R9 ;  /* 0x0000002e29097223 */ /* 0x040fe20000000009 */
[----:B------:R-:W-:Y:S01]  /*8a10*/  FFMA R0, R41, R47, R0 ;  /* 0x0000002f29007223 */ /* 0x000fe20000000000 */
[C---:B------:R-:W-:Y:S01]  /*8a20*/  FMUL R2, R38.reuse, R11 ;  /* 0x0000000b26027220 */ /* 0x040fe20000400000 */
[C---:B------:R-:W-:Y:S01]  /*8a30*/  FMUL R3, R38.reuse, R12 ;  /* 0x0000000c26037220 */ /* 0x040fe20000400000 */
[C---:B------:R-:W-:Y:S01]  /*8a40*/  FMUL R10, R38.reuse, R13 ;  /* 0x0000000d260a7220 */ /* 0x040fe20000400000 */
[----:B------:R-:W-:Y:S01]  /*8a50*/  F2FP.F16.F32.PACK_AB R102, R9, R8 ;  /* 0x000000080966723e */ /* 0x000fe200000000ff */
[C---:B------:R-:W-:Y:S01]  /*8a60*/  FFMA R2, R41.reuse, R49, R2 ;  /* 0x0000003129027223 */ /* 0x040fe20000000002 */
[C---:B------:R-:W-:Y:S01]  /*8a70*/  FFMA R3, R41.reuse, R48, R3 ;  /* 0x0000003029037223 */ /* 0x040fe20000000003 */
[C---:B------:R-:W-:Y:S01]  /*8a80*/  FFMA R10, R41.reuse, R51, R10 ;  /* 0x00000033290a7223 */ /* 0x040fe2000000000a */
[C---:B------:R-:W-:Y:S01]  /*8a90*/  FMUL R11, R38.reuse, R14 ;  /* 0x0000000e260b7220 */ /* 0x040fe20000400000 */
[C---:B------:R-:W-:Y:S01]  /*8aa0*/  FMUL R15, R38.reuse, R15 ;  /* 0x0000000f260f7220 */ /* 0x040fe20000400000 */
[C---:B------:R-:W-:Y:S01]  /*8ab0*/  FMUL R12, R38.reuse, R16 ;  /* 0x00000010260c7220 */ /* 0x040fe20000400000 */
[C---:B------:R-:W-:Y:S01]  /*8ac0*/  FMUL R13, R38.reuse, R17 ;  /* 0x00000011260d7220 */ /* 0x040fe20000400000 */
[C---:B------:R-:W-:Y:S01]  /*8ad0*/  FFMA R11, R41.reuse, R50, R11 ;  /* 0x00000032290b7223 */ /* 0x040fe2000000000b */
[C---:B------:R-:W-:Y:S01]  /*8ae0*/  FMUL R14, R38.reuse, R18 ;  /* 0x00000012260e7220 */ /* 0x040fe20000400000 */
[C---:B------:R-:W-:Y:S01]  /*8af0*/  FFMA R15, R41.reuse, R52, R15 ;  /* 0x00000034290f7223 */ /* 0x040fe2000000000f */
[--C-:B------:R-:W-:Y:S02]  /*8b00*/  HADD2.F32 R57, -RZ, R64.reuse.H0_H0 ;  /* 0x20000040ff397230 */ /* 0x100fe40000004100 */
[----:B------:R-:W-:Y:S01]  /*8b10*/  FMUL R19, R38, R19 ;  /* 0x0000001326137220 */ /* 0x000fe20000400000 */
[----:B------:R-:W-:Y:S01]  /*8b20*/  F2FP.F16.F32.PACK_AB R103, R2, R0 ;  /* 0x000000000267723e */ /* 0x000fe200000000ff */
[C---:B------:R-:W-:Y:S01]  /*8b30*/  FFMA R12, R41.reuse, R53, R12 ;  /* 0x00000035290c7223 */ /* 0x040fe2000000000c */
[----:B------:R-:W-:Y:S02]  /*8b40*/  HADD2.F32 R58, -RZ, R64.H1_H1 ;  /* 0x30000040ff3a7230 */ /* 0x000fe40000004100 */
[C---:B------:R-:W-:Y:S01]  /*8b50*/  FMUL R16, R38.reuse, R20 ;  /* 0x0000001426107220 */ /* 0x040fe20000400000 */
[C---:B------:R-:W-:Y:S01]  /*8b60*/  FFMA R13, R41.reuse, R54, R13 ;  /* 0x00000036290d7223 */ /* 0x040fe2000000000d */
[----:B------:R1:W-:Y:S01]  /*8b70*/  STS.128 [R93+0x6000], R100 ;  /* 0x006000645d007388 */ /* 0x0003e20000000c00 */
[--C-:B------:R-:W-:Y:S02]  /*8b80*/  HADD2.F32 R59, -RZ, R65.reuse.H0_H0 ;  /* 0x20000041ff3b7230 */ /* 0x100fe40000004100 */
[C---:B------:R-:W-:Y:S01]  /*8b90*/  FMUL R17, R38.reuse, R21 ;  /* 0x0000001526117220 */ /* 0x040fe20000400000 */
[C---:B------:R-:W-:Y:S01]  /*8ba0*/  FFMA R14, R41.reuse, R55, R14 ;  /* 0x00000037290e7223 */ /* 0x040fe2000000000e */
[----:B------:R-:W-:Y:S02]  /*8bb0*/  HADD2.F32 R60, -RZ, R65.H1_H1 ;  /* 0x30000041ff3c7230 */ /* 0x000fe40000004100 */
[C---:B------:R-:W-:Y:S01]  /*8bc0*/  FMUL R18, R38.reuse, R22 ;  /* 0x0000001626127220 */ /* 0x040fe20000400000 */
[C---:B------:R-:W-:Y:S01]  /*8bd0*/  FFMA R19, R41.reuse, R56, R19 ;  /* 0x0000003829137223 */ /* 0x040fe20000000013 */
        /* <DEDUP_REMOVED lines=13> */
[----:B------:R-:W-:Y:S01]  /*8cb0*/  FMUL R27, R38, R27 ;  /* 0x0000001b261b7220 */ /* 0x000fe20000400000 */
[----:B------:R-:W-:Y:S01]  /*8cc0*/  F2FP.F16.F32.PACK_AB R104, R10, R3 ;  /* 0x000000030a68723e */ /* 0x000fe200000000ff */
[----:B------:R-:W-:Y:S01]  /*8cd0*/  FFMA R20, R41, R61, R20 ;  /* 0x0000003d29147223 */ /* 0x000fe20000000014 */
[----:B------:R-:W-:Y:S01]  /*8ce0*/  F2FP.F16.F32.PACK_AB R105, R15, R11 ;  /* 0x0000000b0f69723e */ /* 0x000fe200000000ff */
[----:B------:R-:W-:Y:S01]  /*8cf0*/  HADD2.F32 R66, -RZ, R72.H1_H1 ;  /* 0x30000048ff427230 */ /* 0x000fe20000004100 */
[----:B------:R-:W-:Y:S01]  /*8d00*/  F2FP.F16.F32.PACK_AB R106, R13, R12 ;  /* 0x0000000c0d6a723e */ /* 0x000fe200000000ff */
[C---:B------:R-:W-:Y:S01]  /*8d10*/  FMUL R24, R38.reuse, R28 ;  /* 0x0000001c26187220 */ /* 0x040fe20000400000 */
[----:B------:R-:W-:Y:S01]  /*8d20*/  F2FP.F16.F32.PACK_AB R107, R19, R14 ;  /* 0x0000000e136b723e */ /* 0x000fe200000000ff */
[C---:B------:R-:W-:Y:S01]  /*8d30*/  FFMA R21, R41.reuse, R62, R21 ;  /* 0x0000003e29157223 */ /* 0x040fe20000000015 */
[--C-:B------:R-:W-:Y:S02]  /*8d40*/  HADD2.F32 R67, -RZ, R73.reuse.H0_H0 ;  /* 0x20000049ff437230 */ /* 0x100fe40000004100 */
[C---:B------:R-:W-:Y:S01]  /*8d50*/  FMUL R25, R38.reuse, R29 ;  /* 0x0000001d26197220 */ /* 0x040fe20000400000 */
[C---:B------:R-:W-:Y:S01]  /*8d60*/  FFMA R22, R41.reuse, R63, R22 ;  /* 0x0000003f29167223 */ /* 0x040fe20000000016 */
[----:B------:R1:W-:Y:S01]  /*8d70*/  STS.128 [R92+0x6010], R104 ;  /* 0x006010685c007388 */ /* 0x0003e20000000c00 */
        /* <DEDUP_REMOVED lines=48> */
.L_x_130:
[----:B------:R-:W-:Y:S05]  /*9080*/  BSYNC.RECONVERGENT B0 ;  /* 0x0000000000007941 */ /* 0x000fea0003800200 */
.L_x_129:
[----:B------:R-:W-:Y:S01]  /*9090*/  BAR.SYNC.DEFER_BLOCKING 0x1, 0x80 ;  /* 0x0042000000007b1d */ /* 0x000fe20000010000 */
[----:B------:R-:W-:Y:S01]  /*90a0*/  UISETP.NE.AND UP0, UPT, UR52, -0x4, UPT ;  /* 0xfffffffc3400788c */ /* 0x000fe2000bf05270 */
[----:B------:R-:W-:Y:S08]  /*90b0*/  IADD3 R0, PT, PT, R36, 0x1, RZ ;  /* 0x0000000124007810 */ /* 0x000ff00007ffe0ff */
[----:B------:R-:W-:Y:S05]  /*90c0*/  BRA.U !UP0, `(.L_x_131) ;  /* 0x0000000108287547 */ /* 0x000fea000b800000 */
[----:B------:R-:W-:Y:S01]  /*90d0*/  ISETP.NE.AND P0, PT, R98, RZ, PT ;  /* 0x000000ff6200720c */ /* 0x000fe20003f05270 */
[----:B------:R-:W-:Y:S01]  /*90e0*/  IMAD.U32 R3, RZ, RZ, UR46 ;  /* 0x0000002eff037e24 */ /* 0x000fe2000f8e00ff */
[----:B------:R-:W-:Y:S01]  /*90f0*/  UIADD3 UR4, UPT, UPT, UR46, 0x1, URZ ;  /* 0x000000012e047890 */ /* 0x000fe2000fffe0ff */
[----:B------:R-:W-:Y:S03]  /*9100*/  IMAD.U32 R2, RZ, RZ, UR47 ;  /* 0x0000002fff027e24 */ /* 0x000fe6000f8e00ff */
[----:B------:R-:W-:Y:S04]  /*9110*/  UISETP.NE.AND UP0, UPT, UR4, 0x4, UPT ;  /* 0x000000040400788c */ /* 0x000fe8000bf05270 */
[----:B------:R-:W-:Y:S03]  /*9120*/  USEL UR46, UR4, URZ, UP0 ;  /* 0x000000ff042e7287 */ /* 0x000fe60008000000 */
[----:B------:R-:W-:Y:S05]  /*9130*/  @P0 LEA R3, R3, UR44, 0x3 ;  /* 0x0000002c03030c11 */ /* 0x000fea000f8e18ff */
[----:B------:R-:W-:Y:S05]  /*9140*/  @P0 VIADD R3, R3, 0x50 ;  /* 0x0000005003030836 */ /* 0x000fea0000000000 */
[----:B------:R-:W-:Y:S04]  /*9150*/  @P0 PRMT R2, R2, 0x654, R3 ;  /* 0x0000065402020816 */ /* 0x000fe80000000003 */
[----:B------:R3:W-:Y:S03]  /*9160*/  @P0 SYNCS.ARRIVE.TRANS64.RED.A1T0 RZ, [R2+URZ], RZ ;  /* 0x000000ff02ff09a7 */ /* 0x0007e600081004ff */
.L_x_131:
[----:B------:R-:W-:Y:S01]  /*9170*/  R2UR UR4, R82 ;  /* 0x00000000520472ca */ /* 0x000fe200000e0000 */
[----:B------:R-:W-:Y:S01]  /*9180*/  UISETP.NE.AND UP0, UPT, UR62, URZ, UPT ;  /* 0x000000ff3e00728c */ /* 0x000fe2000bf05270 */
[----:B------:R-:W-:Y:S01]  /*9190*/  ISETP.NE.AND P0, PT, R86, 0x2, PT ;  /* 0x000000025600780c */ /* 0x000fe20003f05270 */
[----:B------:R-:W-:Y:S01]  /*91a0*/  UIADD3 UR20, UPT, UPT, UR37, UR63, URZ ;  /* 0x0000003f25147290 */ /* 0x000fe2000fffe0ff */
[----:B------:R-:W-:Y:S01]  /*91b0*/  ISETP.NE.AND P1, PT, R0, 0x4, PT ;  /* 0x000000040000780c */ /* 0x000fe20003f25270 */
[----:B------:R-:W-:Y:S01]  /*91c0*/  UIADD3 UR52, UPT, UPT, UR52, 0x4, URZ ;  /* 0x0000000434347890 */ /* 0x000fe2000fffe0ff */
[----:B------:R-:W-:Y:S01]  /*91d0*/  SEL R3, RZ, 0x1, P0 ;  /* 0x00000001ff037807 */ /* 0x000fe20000000000 */
[----:B------:R-:W-:Y:S01]  /*91e0*/  UMOV UR36, UR61 ;  /* 0x0000003d00247c82 */ /* 0x000fe20008000000 */
[----:B---3--:R-:W-:Y:S02]  /*91f0*/  SEL R2, RZ, 0x1, P1 ;  /* 0x00000001ff027807 */ /* 0x008fe40000800000 */
[----:B------:R-:W-:Y:S02]  /*9200*/  LOP3.LUT R88, R88, R3, RZ, 0x3c, !PT ;  /* 0x0000000358587212 */ /* 0x000fe400078e3cff */
[----:B------:R-:W-:Y:S01]  /*9210*/  LOP3.LUT R89, R89, R2, RZ, 0x3c, !PT ;  /* 0x0000000259597212 */ /* 0x000fe200078e3cff */
[----:B------:R-:W-:Y:S01]  /*9220*/  UIADD3 UR16, UPT, UPT, UR38, UR4, URZ ;  /* 0x0000000426107290 */ /* 0x000fe2000fffe0ff */
[----:B------:R-:W-:Y:S02]  /*9230*/  SEL R86, R86, RZ, P0 ;  /* 0x000000ff56567207 */ /* 0x000fe40000000000 */
[----:B------:R-:W-:Y:S01]  /*9240*/  SEL R36, R0, RZ, P1 ;  /* 0x000000ff00247207 */ /* 0x000fe20000800000 */
[----:B------:R-:W-:Y:S08]  /*9250*/  BRA.U UP0, `(.L_x_132) ;  /* 0xffffffbd00dc7547 */ /* 0x000ff0000b83ffff */
[----:B------:R-:W-:-:S13]  /*9260*/  R2UR UR4, R83 ;  /* 0x00000000530472ca */ /* 0x000fda00000e0000 */
[----:B------:R-:W-:-:S09]  /*9270*/  UISETP.NE.AND UP0, UPT, UR4, URZ, UPT ;  /* 0x000000ff0400728c */ /* 0x000fd2000bf05270 */
[----:B------:R-:W-:Y:S05]  /*9280*/  BRA.U !UP0, `(.L_x_133) ;  /* 0x0000000108487547 */ /* 0x000fea000b800000 */
[----:B------:R-:W3:Y:S02]  /*9290*/  LDCU.64 UR4, c[0x0][0x890] ;  /* 0x00011200ff0477ac */ /* 0x000ee40008000a00 */
[----:B---3--:R-:W-:-:S04]  /*92a0*/  UISETP.NE.U32.AND UP0, UPT, UR4, URZ, UPT ;  /* 0x000000ff0400728c */ /* 0x008fc8000bf05070 */
[----:B------:R-:W-:-:S09]  /*92b0*/  UISETP.NE.AND.EX UP0, UPT, UR5, URZ, UPT, UP0 ;  /* 0x000000ff0500728c */ /* 0x000fd2000bf05300 */
[----:B------:R-:W-:Y:S05]  /*92c0*/  BRA.U UP0, `(.L_x_134) ;  /* 0x00000001000c7547 */ /* 0x000fea000b800000 */
[----:B------:R-:W-:-:S13]  /*92d0*/  FSETP.NEU.AND P0, PT, R41, RZ, PT ;  /* 0x000000ff2900720b */ /* 0x000fda0003f0d000 */
[----:B------:R-:W-:Y:S05]  /*92e0*/  @!P0 EXIT ;  /* 0x000000000000894d */ /* 0x000fea0003800000 */
[----:B------:R-:W-:Y:S05]  /*92f0*/  BRA `(.L_x_133) ;  /* 0x00000000002c7947 */ /* 0x000fea0003800000 */
.L_x_134:
[----:B------:R-:W-:Y:S01]  /*9300*/  ISETP.NE.AND P0, PT, R85, RZ, PT ;  /* 0x000000ff5500720c */ /* 0x000fe20003f05270 */
[----:B------:R-:W-:-:S12]  /*9310*/  BSSY.RECONVERGENT B0, `(.L_x_133) ;  /* 0x0000009000007945 */ /* 0x000fd80003800200 */
[----:B------:R-:W-:Y:S05]  /*9320*/  @P0 BRA `(.L_x_135) ;  /* 0x0000000000140947 */ /* 0x000fea0003800000 */
[----:B------:R-:W3:Y:S02]  /*9330*/  LDCU.64 UR4, c[0x0][0x888] ;  /* 0x00011100ff0477ac */ /* 0x000ee40008000a00 */
[----:B---3--:R-:W-:-:S04]  /*9340*/  ISETP.NE.U32.AND P0, PT, RZ, UR4, PT ;  /* 0x00000004ff007c0c */ /* 0x008fc8000bf05070 */
[----:B------:R-:W-:-:S13]  /*9350*/  ISETP.NE.AND.EX P0, PT, RZ, UR5, PT, P0 ;  /* 0x00000005ff007c0c */ /* 0x000fda000bf05300 */
[----:B------:R-:W-:Y:S05]  /*9360*/  @!P0 EXIT ;  /* 0x000000000000894d */ /* 0x000fea0003800000 */
[----:B------:R-:W-:Y:S05]  /*9370*/  BRA `(.L_x_136) ;  /* 0x0000000000087947 */ /* 0x000fea0003800000 */
.L_x_135:
[----:B------:R-:W-:-:S13]  /*9380*/  FSETP.NEU.AND P0, PT, R41, RZ, PT ;  /* 0x000000ff2900720b */ /* 0x000fda0003f0d000 */
[----:B------:R-:W-:Y:S05]  /*9390*/  @!P0 EXIT ;  /* 0x000000000000894d */ /* 0x000fea0003800000 */
.L_x_136:
[----:B------:R-:W-:Y:S05]  /*93a0*/  BSYNC.RECONVERGENT B0 ;  /* 0x0000000000007941 */ /* 0x000fea0003800200 */
.L_x_133:
[----:B------:R-:W-:Y:S01]  /*93b0*/  ULEA UR4, UR46, UR44, 0x3 ;  /* 0x0000002c2e047291 */ /* 0x000fe2000f8e18ff */
[----:B------:R-:W-:-:S04]  /*93c0*/  DEPBAR.LE SB0, 0x0 ;  /* 0x000080000000791a */ /* 0x000fc80000000000 */
[----:B------:R-:W-:-:S04]  /*93d0*/  UIADD3 UR4, UPT, UPT, UR4, 0x50, URZ ;  /* 0x0000005004047890 */ /* 0x000fc8000fffe0ff */
[----:B------:R-:W-:-:S09]  /*93e0*/  UPRMT UR4, UR47, 0x654, UR4 ;  /* 0x000006542f047896 */ /* 0x000fd20008000004 */
[----:B------:R-:W-:Y:S01]  /*93f0*/  SYNCS.ARRIVE.TRANS64.RED.A1T0 RZ, [UR4], RZ ;  /* 0x000000ffffff79a7 */ /* 0x000fe20008100404 */
[----:B------:R-:W-:Y:S05]  /*9400*/  EXIT ;  /* 0x000000000000794d */ /* 0x000fea0003800000 */
.L_x_24:
[----:B--2---:R2:W3:Y:S02]  /*9410*/  SYNCS.PHASECHK.TRANS64.TRYWAIT P0, [R3+URZ+0xf0], R2 ;  /* 0x0000f002030075a7 */ /* 0x0044e400080011ff */
[----:B---3--:R-:W-:Y:S05]  /*9420*/  @!P0 NANOSLEEP.SYNCS 0x989680 ;  /* 0x009896800000895d */ /* 0x008fea0003900000 */
[----:B------:R-:W3:Y:S02]  /*9430*/  @!P0 SYNCS.PHASECHK.TRANS64 P0, [R3+URZ+0xf0], R2 ;  /* 0x0000f002030085a7 */ /* 0x000ee400080010ff */
[----:B---3--:R-:W-:Y:S05]  /*9440*/  @!P0 BRA `(.L_x_24) ;  /* 0xfffffffc00f08947 */ /* 0x008fea000383ffff */
[----:B------:R-:W-:Y:S05]  /*9450*/  BRA `(.L_x_137) ;  /* 0xffffff84000c7947 */ /* 0x000fea000383ffff */
.L_x_27:
[----:B-1----:R-:W-:-:S07]  /*9460*/  MOV R0, UR33 ;  /* 0x0000002100007c02 */ /* 0x002fce0008000f00 */
.L_x_138:
[----:B-1----:R1:W2:Y:S02]  /*9470*/  SYNCS.PHASECHK.TRANS64.TRYWAIT P0, [R0+URZ+0x18], R3 ;  /* 0x00001803000075a7 */ /* 0x0022a400080011ff */
[----:B--2---:R-:W-:Y:S05]  /*9480*/  @!P0 NANOSLEEP.SYNCS 0x989680 ;  /* 0x009896800000895d */ /* 0x004fea0003900000 */
[----:B------:R-:W2:Y:S02]  /*9490*/  @!P0 SYNCS.PHASECHK.TRANS64 P0, [R0+URZ+0x18], R3 ;  /* 0x00001803000085a7 */ /* 0x000ea400080010ff */
[----:B--2---:R-:W-:Y:S05]  /*94a0*/  @!P0 BRA `(.L_x_138) ;  /* 0xfffffffc00f08947 */ /* 0x004fea000383ffff */
[----:B------:R-:W-:Y:S05]  /*94b0*/  BRA `(.L_x_26) ;  /* 0xffffff8400587947 */ /* 0x000fea000383ffff */
.L_x_34:
[----:B-1----:R-:W-:-:S07]  /*94c0*/  MOV R0, UR25 ;  /* 0x0000001900007c02 */ /* 0x002fce0008000f00 */
.L_x_139:
[----:B-1----:R1:W2:Y:S02]  /*94d0*/  SYNCS.PHASECHK.TRANS64.TRYWAIT P0, [R0+URZ+0x18], R3 ;  /* 0x00001803000075a7 */ /* 0x0022a400080011ff */
[----:B--2---:R-:W-:Y:S05]  /*94e0*/  @!P0 NANOSLEEP.SYNCS 0x989680 ;  /* 0x009896800000895d */ /* 0x004fea0003900000 */
[----:B------:R-:W2:Y:S02]  /*94f0*/  @!P0 SYNCS.PHASECHK.TRANS64 P0, [R0+URZ+0x18], R3 ;  /* 0x00001803000085a7 */ /* 0x000ea400080010ff */
[----:B--2---:R-:W-:Y:S05]  /*9500*/  @!P0 BRA `(.L_x_139) ;  /* 0xfffffffc00f08947 */ /* 0x004fea000383ffff */
[----:B------:R-:W-:Y:S05]  /*9510*/  BRA `(.L_x_33) ;  /* 0xffffff8800307947 */ /* 0x000fea000383ffff */
.L_x_39:
[----:B-1----:R1:W2:Y:S02]  /*9520*/  SYNCS.PHASECHK.TRANS64.TRYWAIT P0, [R3+URZ+0x80], R0 ;  /* 0x00008000030075a7 */ /* 0x0022a400080011ff */
[----:B--2---:R-:W-:Y:S05]  /*9530*/  @!P0 NANOSLEEP.SYNCS 0x989680 ;  /* 0x009896800000895d */ /* 0x004fea0003900000 */
[----:B------:R-:W2:Y:S02]  /*9540*/  @!P0 SYNCS.PHASECHK.TRANS64 P0, [R3+URZ+0x80], R0 ;  /* 0x00008000030085a7 */ /* 0x000ea400080010ff */
[----:B--2---:R-:W-:Y:S05]  /*9550*/  @!P0 BRA `(.L_x_39) ;  /* 0xfffffffc00f08947 */ /* 0x004fea000383ffff */
[----:B------:R-:W-:Y:S05]  /*9560*/  BRA `(.L_x_140) ;  /* 0xffffff8800ec7947 */ /* 0x000fea000383ffff */
.L_x_43:
[----:B-1----:R-:W-:-:S07]  /*9570*/  MOV R0, UR4 ;  /* 0x0000000400007c02 */ /* 0x002fce0008000f00 */
.L_x_141:
[----:B-1----:R1:W2:Y:S02]  /*9580*/  SYNCS.PHASECHK.TRANS64.TRYWAIT P0, [R0+URZ], R3 ;  /* 0x00000003000075a7 */ /* 0x0022a400080011ff */
[----:B--2---:R-:W-:Y:S05]  /*9590*/  @!P0 NANOSLEEP.SYNCS 0x989680 ;  /* 0x009896800000895d */ /* 0x004fea0003900000 */
[----:B------:R-:W2:Y:S02]  /*95a0*/  @!P0 SYNCS.PHASECHK.TRANS64 P0, [R0+URZ], R3 ;  /* 0x00000003000085a7 */ /* 0x000ea400080010ff */
[----:B--2---:R-:W-:Y:S05]  /*95b0*/  @!P0 BRA `(.L_x_141) ;  /* 0xfffffffc00f08947 */ /* 0x004fea000383ffff */
[----:B------:R-:W-:Y:S05]  /*95c0*/  BRA `(.L_x_142) ;  /* 0xffffff9000947947 */ /* 0x000fea000383ffff */
.L_x_44:
[----:B------:R-:W-:-:S07]  /*95d0*/  MOV R0, UR5 ;  /* 0x0000000500007c02 */ /* 0x000fce0008000f00 */
.L_x_143:
[----:B-1----:R1:W2:Y:S02]  /*95e0*/  SYNCS.PHASECHK.TRANS64.TRYWAIT P0, [R0+URZ], R3 ;  /* 0x00000003000075a7 */ /* 0x0022a400080011ff */
[----:B--2---:R-:W-:Y:S05]  /*95f0*/  @!P0 NANOSLEEP.SYNCS 0x989680 ;  /* 0x009896800000895d */ /* 0x004fea0003900000 */
[----:B------:R-:W2:Y:S02]  /*9600*/  @!P0 SYNCS.PHASECHK.TRANS64 P0, [R0+URZ], R3 ;  /* 0x00000003000085a7 */ /* 0x000ea400080010ff */
[----:B--2---:R-:W-:Y:S05]  /*9610*/  @!P0 BRA `(.L_x_143) ;  /* 0xfffffffc00f08947 */ /* 0x004fea000383ffff */
[----:B------:R-:W-:Y:S05]  /*9620*/  BRA `(.L_x_144) ;  /* 0xffffff9000a07947 */ /* 0x000fea000383ffff */
.L_x_47:
[----:B-1----:R1:W2:Y:S02]  /*9630*/  SYNCS.PHASECHK.TRANS64.TRYWAIT P0, [R2+URZ+0xe0], R5 ;  /* 0x0000e005020075a7 */ /* 0x0022a400080011ff */
[----:B--2---:R-:W-:Y:S05]  /*9640*/  @!P0 NANOSLEEP.SYNCS 0x989680 ;  /* 0x009896800000895d */ /* 0x004fea0003900000 */
[----:B------:R-:W2:Y:S02]  /*9650*/  @!P0 SYNCS.PHASECHK.TRANS64 P0, [R2+URZ+0xe0], R5 ;  /* 0x0000e005020085a7 */ /* 0x000ea400080010ff */
[----:B--2---:R-:W-:Y:S05]  /*9660*/  @!P0 BRA `(.L_x_47) ;  /* 0xfffffffc00f08947 */ /* 0x004fea000383ffff */
[----:B------:R-:W-:Y:S05]  /*9670*/  BRA `(.L_x_145) ;  /* 0xffffff9000fc7947 */ /* 0x000fea000383ffff */
.L_x_48:
[----:B------:R-:W-:-:S07]  /*9680*/  MOV R2, UR4 ;  /* 0x0000000400027c02 */ /* 0x000fce0008000f00 */
.L_x_146:
[----:B-1----:R1:W2:Y:S02]  /*9690*/  SYNCS.PHASECHK.TRANS64.TRYWAIT P0, [R2+URZ+0x90], R5 ;  /* 0x00009005020075a7 */ /* 0x0022a400080011ff */
[----:B--2---:R-:W-:Y:S05]  /*96a0*/  @!P0 NANOSLEEP.SYNCS 0x989680 ;  /* 0x009896800000895d */ /* 0x004fea0003900000 */
[----:B------:R-:W2:Y:S02]  /*96b0*/  @!P0 SYNCS.PHASECHK.TRANS64 P0, [R2+URZ+0x90], R5 ;  /* 0x00009005020085a7 */ /* 0x000ea400080010ff */
[----:B--2---:R-:W-:Y:S05]  /*96c0*/  @!P0 BRA `(.L_x_146) ;  /* 0xfffffffc00f08947 */ /* 0x004fea000383ffff */
[----:B------:R-:W-:Y:S05]  /*96d0*/  BRA `(.L_x_147) ;  /* 0xffffff94000c7947 */ /* 0x000fea000383ffff */
.L_x_49:
[----:B-1----:R1:W2:Y:S02]  /*96e0*/  SYNCS.PHASECHK.TRANS64.TRYWAIT P1, [R2+URZ+0x80], R5 ;  /* 0x00008005020075a7 */ /* 0x0022a400080211ff */
[----:B--2---:R-:W-:Y:S05]  /*96f0*/  @!P1 NANOSLEEP.SYNCS 0x989680 ;  /* 0x009896800000995d */ /* 0x004fea0003900000 */
[----:B------:R-:W2:Y:S02]  /*9700*/  @!P1 SYNCS.PHASECHK.TRANS64 P1, [R2+URZ+0x80], R5 ;  /* 0x00008005020095a7 */ /* 0x000ea400080210ff */
[----:B--2---:R-:W-:Y:S05]  /*9710*/  @!P1 BRA `(.L_x_49) ;  /* 0xfffffffc00f09947 */ /* 0x004fea000383ffff */
[----:B------:R-:W-:Y:S05]  /*9720*/  BRA `(.L_x_148) ;  /* 0xffffff94003c7947 */ /* 0x000fea000383ffff */
.L_x_52:
[----:B------:R-:W-:-:S07]  /*9730*/  MOV R0, UR4 ;  /* 0x0000000400007c02 */ /* 0x000fce0008000f00 */
.L_x_149:
[----:B-1----:R1:W2:Y:S02]  /*9740*/  SYNCS.PHASECHK.TRANS64.TRYWAIT P0, [R0+URZ+0x90], R3 ;  /* 0x00009003000075a7 */ /* 0x0022a400080011ff */
[----:B--2---:R-:W-:Y:S05]  /*9750*/  @!P0 NANOSLEEP.SYNCS 0x989680 ;  /* 0x009896800000895d */ /* 0x004fea0003900000 */
[----:B------:R-:W2:Y:S02]  /*9760*/  @!P0 SYNCS.PHASECHK.TRANS64 P0, [R0+URZ+0x90], R3 ;  /* 0x00009003000085a7 */ /* 0x000ea400080010ff */
[----:B--2---:R-:W-:Y:S05]  /*9770*/  @!P0 BRA `(.L_x_149) ;  /* 0xfffffffc00f08947 */ /* 0x004fea000383ffff */
[----:B------:R-:W-:Y:S05]  /*9780*/  BRA `(.L_x_51) ;  /* 0xffffff9400907947 */ /* 0x000fea000383ffff */
.L_x_59:
[----:B-1----:R1:W2:Y:S02]  /*9790*/  SYNCS.PHASECHK.TRANS64.TRYWAIT P1, [R0+URZ+0x80], R5 ;  /* 0x00008005000075a7 */ /* 0x0022a400080211ff */
[----:B--2---:R-:W-:Y:S05]  /*97a0*/  @!P1 NANOSLEEP.SYNCS 0x989680 ;  /* 0x009896800000995d */ /* 0x004fea0003900000 */
[----:B------:R-:W2:Y:S02]  /*97b0*/  @!P1 SYNCS.PHASECHK.TRANS64 P1, [R0+URZ+0x80], R5 ;  /* 0x00008005000095a7 */ /* 0x000ea400080210ff */
[----:B--2---:R-:W-:Y:S05]  /*97c0*/  @!P1 BRA `(.L_x_59) ;  /* 0xfffffffc00f09947 */ /* 0x004fea000383ffff */
[----:B------:R-:W-:Y:S05]  /*97d0*/  BRA `(.L_x_150) ;  /* 0xffffff9c00047947 */ /* 0x000fea000383ffff */
.L_x_60:
[----:B------:R-:W-:-:S07]  /*97e0*/  MOV R3, UR30 ;  /* 0x0000001e00037c02 */ /* 0x000fce0008000f00 */
.L_x_151:
[----:B-1----:R1:W2:Y:S02]  /*97f0*/  SYNCS.PHASECHK.TRANS64.TRYWAIT P0, [R3+URZ+0xc0], R0 ;  /* 0x0000c000030075a7 */ /* 0x0022a400080011ff */
[----:B--2---:R-:W-:Y:S05]  /*9800*/  @!P0 NANOSLEEP.SYNCS 0x989680 ;  /* 0x009896800000895d */ /* 0x004fea0003900000 */
[----:B------:R-:W2:Y:S02]  /*9810*/  @!P0 SYNCS.PHASECHK.TRANS64 P0, [R3+URZ+0xc0], R0 ;  /* 0x0000c000030085a7 */ /* 0x000ea400080010ff */
[----:B--2---:R-:W-:Y:S05]  /*9820*/  @!P0 BRA `(.L_x_151) ;  /* 0xfffffffc00f08947 */ /* 0x004fea000383ffff */
[----:B------:R-:W-:Y:S05]  /*9830*/  BRA `(.L_x_152) ;  /* 0xffffff9c003c7947 */ /* 0x000fea000383ffff */
.L_x_63:
[----:B------:R-:W-:Y:S07]  /*9840*/  MOV R0, UR5 ;  /* 0x0000000500007c02 */ /* 0x000fee0008000f00 */
.L_x_153:
[----:B-1----:R1:W2:Y:S02]  /*9850*/  SYNCS.PHASECHK.TRANS64.TRYWAIT P0, [R0+URZ], R3 ;  /* 0x00000003000075a7 */ /* 0x0022a400080011ff */
[----:B--2---:R-:W-:Y:S05]  /*9860*/  @!P0 NANOSLEEP.SYNCS 0x989680 ;  /* 0x009896800000895d */ /* 0x004fea0003900000 */
[----:B------:R-:W2:Y:S02]  /*9870*/  @!P0 SYNCS.PHASECHK.TRANS64 P0, [R0+URZ], R3 ;  /* 0x00000003000085a7 */ /* 0x000ea400080010ff */
[----:B--2---:R-:W-:Y:S05]  /*9880*/  @!P0 BRA `(.L_x_153) ;  /* 0xfffffffc00f08947 */ /* 0x004fea000383ffff */
[----:B------:R-:W-:Y:S05]  /*9890*/  BRA `(.L_x_62) ;  /* 0xffffff9c00587947 */ /* 0x000fea000383ffff */
.L_x_66:
[----:B------:R-:W-:-:S07]  /*98a0*/  MOV R0, UR4 ;  /* 0x0000000400007c02 */ /* 0x000fce0008000f00 */
.L_x_154:
[----:B--2---:R2:W4:Y:S02]  /*98b0*/  SYNCS.PHASECHK.TRANS64.TRYWAIT P0, [R0+URZ], R3 ;  /* 0x00000003000075a7 */ /* 0x00452400080011ff */
[----:B----4-:R-:W-:Y:S05]  /*98c0*/  @!P0 NANOSLEEP.SYNCS 0x989680 ;  /* 0x009896800000895d */ /* 0x010fea0003900000 */
[----:B------:R-:W4:Y:S02]  /*98d0*/  @!P0 SYNCS.PHASECHK.TRANS64 P0, [R0+URZ], R3 ;  /* 0x00000003000085a7 */ /* 0x000f2400080010ff */
[----:B----4-:R-:W-:Y:S05]  /*98e0*/  @!P0 BRA `(.L_x_154) ;  /* 0xfffffffc00f08947 */ /* 0x010fea000383ffff */
[----:B------:R-:W-:Y:S05]  /*98f0*/  BRA `(.L_x_155) ;  /* 0xffffffa000347947 */ /* 0x000fea000383ffff */
.L_x_67:
[----:B------:R-:W-:-:S07]  /*9900*/  MOV R0, UR5 ;  /* 0x0000000500007c02 */ /* 0x000fce0008000f00 */
.L_x_156:
[----:B-1----:R1:W2:Y:S02]  /*9910*/  SYNCS.PHASECHK.TRANS64.TRYWAIT P0, [R0+URZ], R3 ;  /* 0x00000003000075a7 */ /* 0x0022a400080011ff */
[----:B--2---:R-:W-:Y:S05]  /*9920*/  @!P0 NANOSLEEP.SYNCS 0x989680 ;  /* 0x009896800000895d */ /* 0x004fea0003900000 */
[----:B------:R-:W2:Y:S02]  /*9930*/  @!P0 SYNCS.PHASECHK.TRANS64 P0, [R0+URZ], R3 ;  /* 0x00000003000085a7 */ /* 0x000ea400080010ff */
[----:B--2---:R-:W-:Y:S05]  /*9940*/  @!P0 BRA `(.L_x_156) ;  /* 0xfffffffc00f08947 */ /* 0x004fea000383ffff */
[----:B------:R-:W-:Y:S05]  /*9950*/  BRA `(.L_x_157) ;  /* 0xffffffa000407947 */ /* 0x000fea000383ffff */
.L_x_68:
[----:B------:R-:W-:-:S07]  /*9960*/  MOV R0, UR5 ;  /* 0x0000000500007c02 */ /* 0x000fce0008000f00 */
.L_x_158:
[----:B-1----:R1:W2:Y:S02]  /*9970*/  SYNCS.PHASECHK.TRANS64.TRYWAIT P0, [R0+URZ], R3 ;  /* 0x00000003000075a7 */ /* 0x0022a400080011ff */
[----:B--2---:R-:W-:Y:S05]  /*9980*/  @!P0 NANOSLEEP.SYNCS 0x989680 ;  /* 0x009896800000895d */ /* 0x004fea0003900000 */
[----:B------:R-:W2:Y:S02]  /*9990*/  @!P0 SYNCS.PHASECHK.TRANS64 P0, [R0+URZ], R3 ;  /* 0x00000003000085a7 */ /* 0x000ea400080010ff */
[----:B--2---:R-:W-:Y:S05]  /*99a0*/  @!P0 BRA `(.L_x_158) ;  /* 0xfffffffc00f08947 */ /* 0x004fea000383ffff */
[----:B------:R-:W-:Y:S05]  /*99b0*/  BRA `(.L_x_159) ;  /* 0xffffffa0004c7947 */ /* 0x000fea000383ffff */
.L_x_69:
[----:B------:R-:W-:-:S07]  /*99c0*/  MOV R0, UR4 ;  /* 0x0000000400007c02 */ /* 0x000fce0008000f00 */
.L_x_160:
[----:B-1----:R1:W2:Y:S02]  /*99d0*/  SYNCS.PHASECHK.TRANS64.TRYWAIT P0, [R0+URZ], R3 ;  /* 0x00000003000075a7 */ /* 0x0022a400080011ff */
[----:B--2---:R-:W-:Y:S05]  /*99e0*/  @!P0 NANOSLEEP.SYNCS 0x989680 ;  /* 0x009896800000895d */ /* 0x004fea0003900000 */
[----:B------:R-:W2:Y:S02]  /*99f0*/  @!P0 SYNCS.PHASECHK.TRANS64 P0, [R0+URZ], R3 ;  /* 0x00000003000085a7 */ /* 0x000ea400080010ff */
[----:B--2---:R-:W-:Y:S05]  /*9a00*/  @!P0 BRA `(.L_x_160) ;  /* 0xfffffffc00f08947 */ /* 0x004fea000383ffff */
[----:B------:R-:W-:Y:S05]  /*9a10*/  BRA `(.L_x_161) ;  /* 0xffffffa000587947 */ /* 0x000fea000383ffff */
.L_x_74:
[----:B--2---:R2:W3:Y:S02]  /*9a20*/  SYNCS.PHASECHK.TRANS64.TRYWAIT P0, [R12+URZ+0x80], R9 ;  /* 0x000080090c0075a7 */ /* 0x0044e400080011ff */
[----:B---3--:R-:W-:Y:S05]  /*9a30*/  @!P0 NANOSLEEP.SYNCS 0x989680 ;  /* 0x009896800000895d */ /* 0x008fea0003900000 */
[----:B------:R-:W3:Y:S02]  /*9a40*/  @!P0 SYNCS.PHASECHK.TRANS64 P0, [R12+URZ+0x80], R9 ;  /* 0x000080090c0085a7 */ /* 0x000ee400080010ff */
[----:B---3--:R-:W-:Y:S05]  /*9a50*/  @!P0 BRA `(.L_x_74) ;  /* 0xfffffffc00f08947 */ /* 0x008fea000383ffff */
[----:B------:R-:W-:Y:S05]  /*9a60*/  BRA `(.L_x_162) ;  /* 0xffffffa400787947 */ /* 0x000fea000383ffff */
.L_x_77:
[----:B------:R-:W-:Y:S07]  /*9a70*/  MOV R0, UR21 ;  /* 0x0000001500007c02 */ /* 0x000fee0008000f00 */
.L_x_163:
[----:B--2---:R2:W3:Y:S02]  /*9a80*/  SYNCS.PHASECHK.TRANS64.TRYWAIT P2, [R0+URZ+0x78], R11 ;  /* 0x0000780b000075a7 */ /* 0x0044e400080411ff */
[----:B---3--:R-:W-:Y:S05]  /*9a90*/  @!P2 NANOSLEEP.SYNCS 0x989680 ;  /* 0x009896800000a95d */ /* 0x008fea0003900000 */
[----:B------:R-:W3:Y:S02]  /*9aa0*/  @!P2 SYNCS.PHASECHK.TRANS64 P2, [R0+URZ+0x78], R11 ;  /* 0x0000780b0000a5a7 */ /* 0x000ee400080410ff */
[----:B---3--:R-:W-:Y:S05]  /*9ab0*/  @!P2 BRA `(.L_x_163) ;  /* 0xfffffffc00f0a947 */ /* 0x008fea000383ffff */
[----:B------:R-:W-:Y:S05]  /*9ac0*/  BRA `(.L_x_76) ;  /* 0xffffffa800e07947 */ /* 0x000fea000383ffff */
.L_x_80:
[----:B--2---:R-:W-:Y:S07]  /*9ad0*/  MOV R0, UR21 ;  /* 0x0000001500007c02 */ /* 0x004fee0008000f00 */
.L_x_164:
[----:B--2---:R2:W3:Y:S02]  /*9ae0*/  SYNCS.PHASECHK.TRANS64.TRYWAIT P0, [R0+URZ+0x50], R9 ;  /* 0x00005009000075a7 */ /* 0x0044e400080011ff */
[----:B---3--:R-:W-:Y:S05]  /*9af0*/  @!P0 NANOSLEEP.SYNCS 0x989680 ;  /* 0x009896800000895d */ /* 0x008fea0003900000 */
[----:B------:R-:W3:Y:S02]  /*9b00*/  @!P0 SYNCS.PHASECHK.TRANS64 P0, [R0+URZ+0x50], R9 ;  /* 0x00005009000085a7 */ /* 0x000ee400080010ff */
[----:B---3--:R-:W-:Y:S05]  /*9b10*/  @!P0 BRA `(.L_x_164) ;  /* 0xfffffffc00f08947 */ /* 0x008fea000383ffff */
[----:B------:R-:W-:Y:S05]  /*9b20*/  BRA `(.L_x_165) ;  /* 0xffffffac003c7947 */ /* 0x000fea000383ffff */
.L_x_81:
[----:B------:R-:W-:Y:S07]  /*9b30*/  MOV R0, UR21 ;  /* 0x0000001500007c02 */ /* 0x000fee0008000f00 */
.L_x_166:
[----:B--2---:R2:W3:Y:S02]  /*9b40*/  SYNCS.PHASECHK.TRANS64.TRYWAIT P0, [R0+URZ+0x58], R9 ;  /* 0x00005809000075a7 */ /* 0x0044e400080011ff */
[----:B---3--:R-:W-:Y:S05]  /*9b50*/  @!P0 NANOSLEEP.SYNCS 0x989680 ;  /* 0x009896800000895d */ /* 0x008fea0003900000 */
[----:B------:R-:W3:Y:S02]  /*9b60*/  @!P0 SYNCS.PHASECHK.TRANS64 P0, [R0+URZ+0x58], R9 ;  /* 0x00005809000085a7 */ /* 0x000ee400080010ff */
[----:B---3--:R-:W-:Y:S05]  /*9b70*/  @!P0 BRA `(.L_x_166) ;  /* 0xfffffffc00f08947 */ /* 0x008fea000383ffff */
[----:B------:R-:W-:Y:S05]  /*9b80*/  BRA `(.L_x_167) ;  /* 0xffffffac00787947 */ /* 0x000fea000383ffff */
.L_x_82:
[----:B------:R-:W-:Y:S07]  /*9b90*/  MOV R0, UR21 ;  /* 0x0000001500007c02 */ /* 0x000fee0008000f00 */
.L_x_168:
[----:B--2---:R2:W3:Y:S02]  /*9ba0*/  SYNCS.PHASECHK.TRANS64.TRYWAIT P0, [R0+URZ+0x60], R9 ;  /* 0x00006009000075a7 */ /* 0x0044e400080011ff */
[----:B---3--:R-:W-:Y:S05]  /*9bb0*/  @!P0 NANOSLEEP.SYNCS 0x989680 ;  /* 0x009896800000895d */ /* 0x008fea0003900000 */
[----:B------:R-:W3:Y:S02]  /*9bc0*/  @!P0 SYNCS.PHASECHK.TRANS64 P0, [R0+URZ+0x60], R9 ;  /* 0x00006009000085a7 */ /* 0x000ee400080010ff */
[----:B---3--:R-:W-:Y:S05]  /*9bd0*/  @!P0 BRA `(.L_x_168) ;  /* 0xfffffffc00f08947 */ /* 0x008fea000383ffff */
[----:B------:R-:W-:Y:S05]  /*9be0*/  BRA `(.L_x_169) ;  /* 0xffffffac00c07947 */ /* 0x000fea000383ffff */
.L_x_83:
[----:B------:R-:W-:Y:S07]  /*9bf0*/  MOV R0, UR21 ;  /* 0x0000001500007c02 */ /* 0x000fee0008000f00 */
.L_x_170:
[----:B--2---:R2:W3:Y:S02]  /*9c00*/  SYNCS.PHASECHK.TRANS64.TRYWAIT P0, [R0+URZ+0x68], R9 ;  /* 0x00006809000075a7 */ /* 0x0044e400080011ff */
[----:B---3--:R-:W-:Y:S05]  /*9c10*/  @!P0 NANOSLEEP.SYNCS 0x989680 ;  /* 0x009896800000895d */ /* 0x008fea0003900000 */
[----:B------:R-:W3:Y:S02]  /*9c20*/  @!P0 SYNCS.PHASECHK.TRANS64 P0, [R0+URZ+0x68], R9 ;  /* 0x00006809000085a7 */ /* 0x000ee400080010ff */
[----:B---3--:R-:W-:Y:S05]  /*9c30*/  @!P0 BRA `(.L_x_170) ;  /* 0xfffffffc00f08947 */ /* 0x008fea000383ffff */
[----:B------:R-:W-:Y:S05]  /*9c40*/  BRA `(.L_x_171) ;  /* 0xffffffb000047947 */ /* 0x000fea000383ffff */
.L_x_85:
[----:B------:R-:W-:-:S07]  /*9c50*/  MOV R0, UR21 ;  /* 0x0000001500007c02 */ /* 0x000fce0008000f00 */
.L_x_172:
[----:B---3--:R3:W4:Y:S02]  /*9c60*/  SYNCS.PHASECHK.TRANS64.TRYWAIT P0, [R0+URZ+0x50], R3 ;  /* 0x00005003000075a7 */ /* 0x00872400080011ff */
[----:B----4-:R-:W-:Y:S05]  /*9c70*/  @!P0 NANOSLEEP.SYNCS 0x989680 ;  /* 0x009896800000895d */ /* 0x010fea0003900000 */
[----:B------:R-:W4:Y:S02]  /*9c80*/  @!P0 SYNCS.PHASECHK.TRANS64 P0, [R0+URZ+0x50], R3 ;  /* 0x00005003000085a7 */ /* 0x000f2400080010ff */
[----:B----4-:R-:W-:Y:S05]  /*9c90*/  @!P0 BRA `(.L_x_172) ;  /* 0xfffffffc00f08947 */ /* 0x010fea000383ffff */
[----:B------:R-:W-:Y:S05]  /*9ca0*/  BRA `(.L_x_173) ;  /* 0xffffffb000787947 */ /* 0x000fea000383ffff */
.L_x_86:
[----:B---3--:R-:W-:-:S07]  /*9cb0*/  MOV R0, UR21 ;  /* 0x0000001500007c02 */ /* 0x008fce0008000f00 */
.L_x_174:
[----:B---3--:R3:W4:Y:S02]  /*9cc0*/  SYNCS.PHASECHK.TRANS64.TRYWAIT P0, [R0+URZ+0x58], R3 ;  /* 0x00005803000075a7 */ /* 0x00872400080011ff */
[----:B----4-:R-:W-:Y:S05]  /*9cd0*/  @!P0 NANOSLEEP.SYNCS 0x989680 ;  /* 0x009896800000895d */ /* 0x010fea0003900000 */
[----:B------:R-:W4:Y:S02]  /*9ce0*/  @!P0 SYNCS.PHASECHK.TRANS64 P0, [R0+URZ+0x58], R3 ;  /* 0x00005803000085a7 */ /* 0x000f2400080010ff */
[----:B----4-:R-:W-:Y:S05]  /*9cf0*/  @!P0 BRA `(.L_x_174) ;  /* 0xfffffffc00f08947 */ /* 0x010fea000383ffff */
[----:B------:R-:W-:Y:S05]  /*9d00*/  BRA `(.L_x_175) ;  /* 0xffffffb000687947 */ /* 0x000fea000383ffff */
.L_x_87:
[----:B---3--:R-:W-:-:S07]  /*9d10*/  MOV R0, UR21 ;  /* 0x0000001500007c02 */ /* 0x008fce0008000f00 */
.L_x_176:
[----:B---3--:R3:W4:Y:S02]  /*9d20*/  SYNCS.PHASECHK.TRANS64.TRYWAIT P0, [R0+URZ+0x60], R3 ;  /* 0x00006003000075a7 */ /* 0x00872400080011ff */
[----:B----4-:R-:W-:Y:S05]  /*9d30*/  @!P0 NANOSLEEP.SYNCS 0x989680 ;  /* 0x009896800000895d */ /* 0x010fea0003900000 */
[----:B------:R-:W4:Y:S02]  /*9d40*/  @!P0 SYNCS.PHASECHK.TRANS64 P0, [R0+URZ+0x60], R3 ;  /* 0x00006003000085a7 */ /* 0x000f2400080010ff */
[----:B----4-:R-:W-:Y:S05]  /*9d50*/  @!P0 BRA `(.L_x_176) ;  /* 0xfffffffc00f08947 */ /* 0x010fea000383ffff */
[----:B------:R-:W-:Y:S05]  /*9d60*/  BRA `(.L_x_177) ;  /* 0xffffffb000587947 */ /* 0x000fea000383ffff */
.L_x_89:
[----:B-1----:R1:W2:Y:S02]  /*9d70*/  SYNCS.PHASECHK.TRANS64.TRYWAIT P0, [R3+URZ+0x80], R0 ;  /* 0x00008000030075a7 */ /* 0x0022a400080011ff */
[----:B--2---:R-:W-:Y:S05]  /*9d80*/  @!P0 NANOSLEEP.SYNCS 0x989680 ;  /* 0x009896800000895d */ /* 0x004fea0003900000 */
[----:B------:R-:W2:Y:S02]  /*9d90*/  @!P0 SYNCS.PHASECHK.TRANS64 P0, [R3+URZ+0x80], R0 ;  /* 0x00008000030085a7 */ /* 0x000ea400080010ff */
[----:B--2---:R-:W-:Y:S05]  /*9da0*/  @!P0 BRA `(.L_x_89) ;  /* 0xfffffffc00f08947 */ /* 0x004fea000383ffff */
[----:B------:R-:W-:Y:S05]  /*9db0*/  BRA `(.L_x_178) ;  /* 0xffffffb400187947 */ /* 0x000fea000383ffff */
.L_x_100:
[----:B-1----:R-:W-:Y:S04]  /*9dc0*/  MOV R2, UR44 ;  /* 0x0000002c00027c02 */ /* 0x002fe80008000f00 */
[----:B------:R1:W2:Y:S03]  /*9dd0*/  SYNCS.PHASECHK.TRANS64.TRYWAIT P1, [R2+URZ+0x30], R3 ;  /* 0x00003003020075a7 */ /* 0x0002a600080211ff */
[----:B--2---:R-:W-:Y:S05]  /*9de0*/  @!P1 NANOSLEEP.SYNCS 0x989680 ;  /* 0x009896800000995d */ /* 0x004fea0003900000 */
[----:B------:R-:W2:Y:S02]  /*9df0*/  @!P1 SYNCS.PHASECHK.TRANS64 P1, [R2+URZ+0x30], R3 ;  /* 0x00003003020095a7 */ /* 0x000ea400080210ff */
[----:B--2---:R-:W-:Y:S05]  /*9e00*/  @!P1 BRA `(.L_x_100) ;  /* 0xfffffffc00ec9947 */ /* 0x004fea000383ffff */
[----:B------:R-:W-:Y:S05]  /*9e10*/  BRA `(.L_x_99) ;  /* 0xffffffc000887947 */ /* 0x000fea000383ffff */
.L_x_102:
[----:B-1----:R1:W4:Y:S02]  /*9e20*/  SYNCS.PHASECHK.TRANS64.TRYWAIT P0, [R99+URZ+0xa0], R0 ;  /* 0x0000a000630075a7 */ /* 0x00232400080011ff */
[----:B----4-:R-:W-:Y:S05]  /*9e30*/  @!P0 NANOSLEEP.SYNCS 0x989680 ;  /* 0x009896800000895d */ /* 0x010fea0003900000 */
[----:B------:R-:W4:Y:S02]  /*9e40*/  @!P0 SYNCS.PHASECHK.TRANS64 P0, [R99+URZ+0xa0], R0 ;  /* 0x0000a000630085a7 */ /* 0x000f2400080010ff */
[----:B----4-:R-:W-:Y:S05]  /*9e50*/  @!P0 BRA `(.L_x_102) ;  /* 0xfffffffc00f08947 */ /* 0x010fea000383ffff */
[----:B------:R-:W-:Y:S05]  /*9e60*/  BRA `(.L_x_101) ;  /* 0xffffffc000b07947 */ /* 0x000fea000383ffff */
.L_x_111:
[----:B---3--:R3:W4:Y:S02]  /*9e70*/  SYNCS.PHASECHK.TRANS64.TRYWAIT P0, [R3+URZ+0x30], R0 ;  /* 0x00003000030075a7 */ /* 0x00872400080011ff */
[----:B----4-:R-:W-:Y:S05]  /*9e80*/  @!P0 NANOSLEEP.SYNCS 0x989680 ;  /* 0x009896800000895d */ /* 0x010fea0003900000 */
[----:B------:R-:W4:Y:S02]  /*9e90*/  @!P0 SYNCS.PHASECHK.TRANS64 P0, [R3+URZ+0x30], R0 ;  /* 0x00003000030085a7 */ /* 0x000f2400080010ff */
[----:B----4-:R-:W-:Y:S05]  /*9ea0*/  @!P0 BRA `(.L_x_111) ;  /* 0xfffffffc00f08947 */ /* 0x010fea000383ffff */
[----:B------:R-:W-:Y:S05]  /*9eb0*/  BRA `(.L_x_110) ;  /* 0xffffffcc008c7947 */ /* 0x000fea000383ffff */
.L_x_119:
[----:B---3--:R3:W4:Y:S02]  /*9ec0*/  SYNCS.PHASECHK.TRANS64.TRYWAIT P0, [R62+URZ+0x30], R5 ;  /* 0x000030053e0075a7 */ /* 0x00872400080011ff */
[----:B----4-:R-:W-:Y:S05]  /*9ed0*/  @!P0 NANOSLEEP.SYNCS 0x989680 ;  /* 0x009896800000895d */ /* 0x010fea0003900000 */
[----:B------:R-:W4:Y:S02]  /*9ee0*/  @!P0 SYNCS.PHASECHK.TRANS64 P0, [R62+URZ+0x30], R5 ;  /* 0x000030053e0085a7 */ /* 0x000f2400080010ff */
[----:B----4-:R-:W-:Y:S05]  /*9ef0*/  @!P0 BRA `(.L_x_119) ;  /* 0xfffffffc00f08947 */ /* 0x010fea000383ffff */
[----:B------:R-:W-:Y:S05]  /*9f00*/  BRA `(.L_x_118) ;  /* 0xffffffd800907947 */ /* 0x000fea000383ffff */
.L_x_127:
[----:B---3--:R3:W4:Y:S02]  /*9f10*/  SYNCS.PHASECHK.TRANS64.TRYWAIT P0, [R62+URZ+0x30], R5 ;  /* 0x000030053e0075a7 */ /* 0x00872400080011ff */
[----:B----4-:R-:W-:Y:S05]  /*9f20*/  @!P0 NANOSLEEP.SYNCS 0x989680 ;  /* 0x009896800000895d */ /* 0x010fea0003900000 */
[----:B------:R-:W4:Y:S02]  /*9f30*/  @!P0 SYNCS.PHASECHK.TRANS64 P0, [R62+URZ+0x30], R5 ;  /* 0x000030053e0085a7 */ /* 0x000f2400080010ff */
[----:B----4-:R-:W-:Y:S05]  /*9f40*/  @!P0 BRA `(.L_x_127) ;  /* 0xfffffffc00f08947 */ /* 0x010fea000383ffff */
[----:B------:R-:W-:Y:S05]  /*9f50*/  BRA `(.L_x_126) ;  /* 0xffffffe400947947 */ /* 0x000fea000383ffff */
        .weak           $__internal_0_$__cuda_sm10x_tcgen05_guardrail_trap_col_being_dealloced_not_returned_by_alloc
        .type           $__internal_0_$__cuda_sm10x_tcgen05_guardrail_trap_col_being_dealloced_not_returned_by_alloc,@function
        .size           $__internal_0_$__cuda_sm10x_tcgen05_guardrail_trap_col_being_dealloced_not_returned_by_alloc,($__internal_1_$__cuda_sm10x_tcgen05_guardrail_trap_phase_invalid_during_alloc - $__internal_0_$__cuda_sm10x_tcgen05_guardrail_trap_col_being_dealloced_not_returned_by_alloc)
$__internal_0_$__cuda_sm10x_tcgen05_guardrail_trap_col_being_dealloced_not_returned_by_alloc:
[----:B------:R-:W-:Y:S05]  /*9f60*/  BPT.TRAP 0x1 ;  /* 0x000000040000795c */ /* 0x000fea0000300000 */
[----:B------:R-:W-:-:S04]  /*9f70*/  HFMA2 R3, -RZ, RZ, 0, 0 ;  /* 0x00000000ff037431 */ /* 0x000fc800000001ff */
[----:B------:R-:W-:Y:S05]  /*9f80*/  RET.REL.NODEC R2 `(_ZN7cutlass13device_kernelINS_4gemm6kernel13GemmUniversalIN4cute5tupleIJiiiiEEENS1_10collective13CollectiveMmaINS1_35MainloopSm100TmaUmmaWarpSpecializedILi3ELi2ELi4ENS5_IJNS4_1CILi1EEENSA_ILi2EEESB_EEEEENS5_IJNSA_ILi128EEESF_NSA_ILi64EEEEEENS_6half_tENS5_IJlSB_lEEESI_NS5_IJSB_llEEENS4_8TiledMMAINS4_8MMA_AtomIJNS4_20SM100_MMA_F16BF16_SSISI_SI_fLi128ELi128ELNS4_4UMMA5MajorE0ELSP_1ELNSO_7ScaleInE0ELSQ_0EEEEEENS4_6LayoutINS5_IJSB_SB_SB_EEENS5_IJNSA_ILi0EEESV_SV_EEEEENS5_IJNS4_10UnderscoreESY_SY_EEEEENS4_23SM90_TMA_LOAD_MULTICASTENS4_14ComposedLayoutINS4_7SwizzleILi3ELi4ELi3EEENS4_18smem_ptr_flag_bitsILi16EEENST_INS5_IJNSA_ILi8EEESG_EEENS5_IJSG_SB_EEEEEEEvNS4_8identityENS4_13SM90_TMA_LOADENS12_IS14_S16_NST_INS5_IJSG_S17_EEENS5_IJSB_SG_EEEEEEEvS1C_EENS_8epilogue10collective18CollectiveEpilogueINS1J_23Sm100TmaWarpSpecializedILi4ELi2ELi32ELb1ELb0EEEJSH_NS5_IJNST_ISF_SB_EENST_INSA_ILi32EEESB_EEEEESI_SJ_SI_SJ_NS1J_6fusion15FusionCallbacksIS1N_NS1S_17LinearCombinationISI_fSI_fLNS_15FloatRoundStyleE2EEESH_S1R_JEEENS4_5SM1004TMEM4LOAD26SM100_TMEM_LOAD_32dp32b32xES1D_NS12_INS13_ILi2ELi4ELi3EEES16_NST_INS5_IJS17_S1P_EEENS5_IJS1P_SB_EEEEEEENS4_39AutoVectorizingCopyWithAssumedAlignmentILi128EEENS4_14SM90_TMA_STOREES26_S28_S28_EEEvvEEEEvNT_6ParamsE) ;  /* 0xffffff60021c7950 */ /* 0x000fea0003c3ffff */
        .weak           $__internal_1_$__cuda_sm10x_tcgen05_guardrail_trap_phase_invalid_during_alloc
        .type           $__internal_1_$__cuda_sm10x_tcgen05_guardrail_trap_phase_invalid_during_alloc,@function
        .size           $__internal_1_$__cuda_sm10x_tcgen05_guardrail_trap_phase_invalid_during_alloc,($__internal_2_$__cuda_sm10x_tcgen05_guardrail_trap_unallocated_columns_being_dealloced - $__internal_1_$__cuda_sm10x_tcgen05_guardrail_trap_phase_invalid_during_alloc)
$__internal_1_$__cuda_sm10x_tcgen05_guardrail_trap_phase_invalid_during_alloc:
[----:B------:R-:W-:Y:S05]  /*9f90*/  BPT.TRAP 0x1 ;  /* 0x000000040000795c */ /* 0x000fea0000300000 */
[----:B------:R-:W-:-:S04]  /*9fa0*/  MOV R5, 0x0 ;  /* 0x0000000000057802 */ /* 0x000fc80000000f00 */
[----:B------:R-:W-:Y:S05]  /*9fb0*/  RET.REL.NODEC R4 `(_ZN7cutlass13device_kernelINS_4gemm6kernel13GemmUniversalIN4cute5tupleIJiiiiEEENS1_10collective13CollectiveMmaINS1_35MainloopSm100TmaUmmaWarpSpecializedILi3ELi2ELi4ENS5_IJNS4_1CILi1EEENSA_ILi2EEESB_EEEEENS5_IJNSA_ILi128EEESF_NSA_ILi64EEEEEENS_6half_tENS5_IJlSB_lEEESI_NS5_IJSB_llEEENS4_8TiledMMAINS4_8MMA_AtomIJNS4_20SM100_MMA_F16BF16_SSISI_SI_fLi128ELi128ELNS4_4UMMA5MajorE0ELSP_1ELNSO_7ScaleInE0ELSQ_0EEEEEENS4_6LayoutINS5_IJSB_SB_SB_EEENS5_IJNSA_ILi0EEESV_SV_EEEEENS5_IJNS4_10UnderscoreESY_SY_EEEEENS4_23SM90_TMA_LOAD_MULTICASTENS4_14ComposedLayoutINS4_7SwizzleILi3ELi4ELi3EEENS4_18smem_ptr_flag_bitsILi16EEENST_INS5_IJNSA_ILi8EEESG_EEENS5_IJSG_SB_EEEEEEEvNS4_8identityENS4_13SM90_TMA_LOADENS12_IS14_S16_NST_INS5_IJSG_S17_EEENS5_IJSB_SG_EEEEEEEvS1C_EENS_8epilogue10collective18CollectiveEpilogueINS1J_23Sm100TmaWarpSpecializedILi4ELi2ELi32ELb1ELb0EEEJSH_NS5_IJNST_ISF_SB_EENST_INSA_ILi32EEESB_EEEEESI_SJ_SI_SJ_NS1J_6fusion15FusionCallbacksIS1N_NS1S_17LinearCombinationISI_fSI_fLNS_15FloatRoundStyleE2EEESH_S1R_JEEENS4_5SM1004TMEM4LOAD26SM100_TMEM_LOAD_32dp32b32xES1D_NS12_INS13_ILi2ELi4ELi3EEES16_NST_INS5_IJS17_S1P_EEENS5_IJS1P_SB_EEEEEEENS4_39AutoVectorizingCopyWithAssumedAlignmentILi128EEENS4_14SM90_TMA_STOREES26_S28_S28_EEEvvEEEEvNT_6ParamsE) ;  /* 0xffffff6004107950 */ /* 0x000fea0003c3ffff */
        .weak           $__internal_2_$__cuda_sm10x_tcgen05_guardrail_trap_unallocated_columns_being_dealloced
        .type           $__internal_2_$__cuda_sm10x_tcgen05_guardrail_trap_unallocated_columns_being_dealloced,@function
        .size           $__internal_2_$__cuda_sm10x_tcgen05_guardrail_trap_unallocated_columns_being_dealloced,(.L_x_180 - $__internal_2_$__cuda_sm10x_tcgen05_guardrail_trap_unallocated_columns_being_dealloced)
$__internal_2_$__cuda_sm10x_tcgen05_guardrail_trap_unallocated_columns_being_dealloced:
[----:B------:R-:W-:Y:S05]  /*9fc0*/  BPT.TRAP 0x1 ;  /* 0x000000040000795c */ /* 0x000fea0000300000 */
[----:B------:R-:W-:-:S04]  /*9fd0*/  HFMA2 R3, -RZ, RZ, 0, 0 ;  /* 0x00000000ff037431 */ /* 0x000fc800000001ff */
[----:B------:R-:W-:Y:S05]  /*9fe0*/  RET.REL.NODEC R2 `(_ZN7cutlass13device_kernelINS_4gemm6kernel13GemmUniversalIN4cute5tupleIJiiiiEEENS1_10collective13CollectiveMmaINS1_35MainloopSm100TmaUmmaWarpSpecializedILi3ELi2ELi4ENS5_IJNS4_1CILi1EEENSA_ILi2EEESB_EEEEENS5_IJNSA_ILi128EEESF_NSA_ILi64EEEEEENS_6half_tENS5_IJlSB_lEEESI_NS5_IJSB_llEEENS4_8TiledMMAINS4_8MMA_AtomIJNS4_20SM100_MMA_F16BF16_SSISI_SI_fLi128ELi128ELNS4_4UMMA5MajorE0ELSP_1ELNSO_7ScaleInE0ELSQ_0EEEEEENS4_6LayoutINS5_IJSB_SB_SB_EEENS5_IJNSA_ILi0EEESV_SV_EEEEENS5_IJNS4_10UnderscoreESY_SY_EEEEENS4_23SM90_TMA_LOAD_MULTICASTENS4_14ComposedLayoutINS4_7SwizzleILi3ELi4ELi3EEENS4_18smem_ptr_flag_bitsILi16EEENST_INS5_IJNSA_ILi8EEESG_EEENS5_IJSG_SB_EEEEEEEvNS4_8identityENS4_13SM90_TMA_LOADENS12_IS14_S16_NST_INS5_IJSG_S17_EEENS5_IJSB_SG_EEEEEEEvS1C_EENS_8epilogue10collective18CollectiveEpilogueINS1J_23Sm100TmaWarpSpecializedILi4ELi2ELi32ELb1ELb0EEEJSH_NS5_IJNST_ISF_SB_EENST_INSA_ILi32EEESB_EEEEESI_SJ_SI_SJ_NS1J_6fusion15FusionCallbacksIS1N_NS1S_17LinearCombinationISI_fSI_fLNS_15FloatRoundStyleE2EEESH_S1R_JEEENS4_5SM1004TMEM4LOAD26SM100_TMEM_LOAD_32dp32b32xES1D_NS12_INS13_ILi2ELi4ELi3EEES16_NST_INS5_IJS17_S1P_EEENS5_IJS1P_SB_EEEEEEENS4_39AutoVectorizingCopyWithAssumedAlignmentILi128EEENS4_14SM90_TMA_STOREES26_S28_S28_EEEvvEEEEvNT_6ParamsE) ;  /* 0xffffff6002047950 */ /* 0x000fea0003c3ffff */
.L_x_179:
[----:B------:R-:W-:-:S00]  /*9ff0*/  BRA `(.L_x_179) ;  /* 0xfffffffc00fc7947 */ /* 0x000fc0000383ffff */
[----:B------:R-:W-:-:S00]  /*a000*/  NOP ;  /* 0x0000000000007918 */ /* 0x000fc00000000000 */
[----:B------:R-:W-:-:S00]  /*a010*/  NOP ;  /* 0x0000000000007918 */ /* 0x000fc00000000000 */
[----:B------:R-:W-:-:S00]  /*a020*/  NOP ;  /* 0x0000000000007918 */ /* 0x000fc00000000000 */
[----:B------:R-:W-:-:S00]  /*a030*/  NOP ;  /* 0x0000000000007918 */ /* 0x000fc00000000000 */
[----:B------:R-:W-:-:S00]  /*a040*/  NOP ;  /* 0x0000000000007918 */ /* 0x000fc00000000000 */
[----:B------:R-:W-:-:S00]  /*a050*/  NOP ;  /* 0x0000000000007918 */ /* 0x000fc00000000000 */
[----:B------:R-:W-:-:S00]  /*a060*/  NOP ;  /* 0x0000000000007918 */ /* 0x000fc00000000000 */
[----:B------:R-:W-:-:S00]  /*a070*/  NOP ;  /* 0x0000000000007918 */ /* 0x000fc00000000000 */
.L_x_180:


//--------------------- .nv.global.init           --------------------------
	.section	.nv.global.init,"aw",@progbits
.nv.global.init:
	.type		$str$27,@object
	.size		$str$27,($str$28 - $str$27)
$str$27:
        /*0000*/ 	.byte	0x28, 0x61, 0x64, 0x64, 0x72, 0x65, 0x73, 0x73, 0x20, 0x26, 0x20, 0x6d, 0x61, 0x73, 0x6b, 0x29
        /*0010*/ 	.byte	0x20, 0x3d, 0x3d, 0x20, 0x30, 0x00
	.type		$str$28,@object
	.size		$str$28,($str$26 - $str$28)
$str$28:
        /*0016*/ 	.byte	0x2f, 0x74, 0x6d, 0x70, 0x2f, 0x63, 0x75, 0x74, 0x6c, 0x61, 0x73, 0x73, 0x5f, 0x73, 0x77, 0x65
        /*0026*/ 	.byte	0x65, 0x70, 0x5f, 0x73, 0x72, 0x63, 0x2f, 0x69, 0x6e, 0x63, 0x6c, 0x75, 0x64, 0x65, 0x2f, 0x63
        /*0036*/ 	.byte	0x75, 0x74, 0x65, 0x2f, 0x70, 0x6f, 0x69, 0x6e, 0x74, 0x65, 0x72, 0x5f, 0x66, 0x6c, 0x61, 0x67
        /*0046*/ 	.byte	0x67, 0x65, 0x64, 0x2e, 0x68, 0x70, 0x70, 0x00
	.type		$str$26,@object
	.size		$str$26,($str$25 - $str$26)
$str$26:
        /*004e*/ 	.byte	0x2f, 0x74, 0x6d, 0x70, 0x2f, 0x63, 0x75, 0x74, 0x6c, 0x61, 0x73, 0x73, 0x5f, 0x73, 0x77, 0x65
        /*005e*/ 	.byte	0x65, 0x70, 0x5f, 0x73, 0x72, 0x63, 0x2f, 0x69, 0x6e, 0x63, 0x6c, 0x75, 0x64, 0x65, 0x2f, 0x63
        /*006e*/ 	.byte	0x75, 0x74, 0x65, 0x2f, 0x61, 0x74, 0x6f, 0x6d, 0x2f, 0x63, 0x6f, 0x70, 0x79, 0x5f, 0x74, 0x72
        /*007e*/ 	.byte	0x61, 0x69, 0x74, 0x73, 0x5f, 0x73, 0x6d, 0x31, 0x30, 0x30, 0x2e, 0x68, 0x70, 0x70, 0x00
	.type		$str$25,@object
	.size		$str$25,(__unnamed_1 - $str$25)
$str$25:
        /*008d*/ 	.byte	0x28, 0x28, 0x75, 0x69, 0x6e, 0x74, 0x33, 0x32, 0x5f, 0x74, 0x28, 0x74, 0x68, 0x72, 0x65, 0x61
        /*009d*/ 	.byte	0x64, 0x49, 0x64, 0x78, 0x2e, 0x78, 0x29, 0x20, 0x2f, 0x20, 0x33, 0x32, 0x29, 0x20, 0x25, 0x20
        /*00ad*/ 	.byte	0x34, 0x29, 0x20, 0x3d, 0x3d, 0x20, 0x28, 0x28, 0x28, 0x74, 0x6d, 0x65, 0x6d, 0x5f, 0x61, 0x64
        /*00bd*/ 	.byte	0x64, 0x72, 0x20, 0x3e, 0x3e, 0x20, 0x31, 0x36, 0x29, 0x20, 0x2f, 0x20, 0x33, 0x32, 0x29, 0x20
        /*00cd*/ 	.byte	0x25, 0x20, 0x34, 0x29, 0x00
	.type		__unnamed_1,@object
	.size		__unnamed_1,(__unnamed_2 - __unnamed_1)
__unnamed_1:
        /*00d2*/ 	.byte	0x61, 0x75, 0x74, 0x6f, 0x20, 0x63, 0x75, 0x74, 0x65, 0x3a, 0x3a, 0x61, 0x73, 0x5f, 0x70, 0x6f
        /* <DEDUP_REMOVED lines=24> */
        /*0262*/ 	.byte	0x3e, 0x3e, 0x3e, 0x3e, 0x5d, 0x00
	.type		__unnamed_2,@object
	.size		__unnamed_2,(.L_2 - __unnamed_2)
__unnamed_2:
        /* <DEDUP_REMOVED lines=42> */
        /*0508*/ 	.byte	0x3e, 0x3e, 0x5d, 0x00
.L_2:


//--------------------- .nv.shared._ZN7cutlass13device_kernelINS_4gemm6kernel13GemmUniversalIN4cute5tupleIJiiiiEEENS1_10collective13CollectiveMmaINS1_35MainloopSm100TmaUmmaWarpSpecializedILi3ELi2ELi4ENS5_IJNS4_1CILi1EEENSA_ILi2EEESB_EEEEENS5_IJNSA_ILi128EEESF_NSA_ILi64EEEEEENS_6half_tENS5_IJlSB_lEEESI_NS5_IJSB_llEEENS4_8TiledMMAINS4_8MMA_AtomIJNS4_20SM100_MMA_F16BF16_SSISI_SI_fLi128ELi128ELNS4_4UMMA5MajorE0ELSP_1ELNSO_7ScaleInE0ELSQ_0EEEEEENS4_6LayoutINS5_IJSB_SB_SB_EEENS5_IJNSA_ILi0EEESV_SV_EEEEENS5_IJNS4_10UnderscoreESY_SY_EEEEENS4_23SM90_TMA_LOAD_MULTICASTENS4_14ComposedLayoutINS4_7SwizzleILi3ELi4ELi3EEENS4_18smem_ptr_flag_bitsILi16EEENST_INS5_IJNSA_ILi8EEESG_EEENS5_IJSG_SB_EEEEEEEvNS4_8identityENS4_13SM90_TMA_LOADENS12_IS14_S16_NST_INS5_IJSG_S17_EEENS5_IJSB_SG_EEEEEEEvS1C_EENS_8epilogue10collective18CollectiveEpilogueINS1J_23Sm100TmaWarpSpecializedILi4ELi2ELi32ELb1ELb0EEEJSH_NS5_IJNST_ISF_SB_EENST_INSA_ILi32EEESB_EEEEESI_SJ_SI_SJ_NS1J_6fusion15FusionCallbacksIS1N_NS1S_17LinearCombinationISI_fSI_fLNS_15FloatRoundStyleE2EEESH_S1R_JEEENS4_5SM1004TMEM4LOAD26SM100_TMEM_LOAD_32dp32b32xES1D_NS12_INS13_ILi2ELi4ELi3EEES16_NST_INS5_IJS17_S1P_EEENS5_IJS1P_SB_EEEEEEENS4_39AutoVectorizingCopyWithAssumedAlignmentILi128EEENS4_14SM90_TMA_STOREES26_S28_S28_EEEvvEEEEvNT_6ParamsE --------------------------
	.section	.nv.shared._ZN7cutlass13device_kernelINS_4gemm6kernel13GemmUniversalIN4cute5tupleIJiiiiEEENS1_10collective13CollectiveMmaINS1_35MainloopSm100TmaUmmaWarpSpecializedILi3ELi2ELi4ENS5_IJNS4_1CILi1EEENSA_ILi2EEESB_EEEEENS5_IJNSA_ILi128EEESF_NSA_ILi64EEEEEENS_6half_tENS5_IJlSB_lEEESI_NS5_IJSB_llEEENS4_8TiledMMAINS4_8MMA_AtomIJNS4_20SM100_MMA_F16BF16_SSISI_SI_fLi128ELi128ELNS4_4UMMA5MajorE0ELSP_1ELNSO_7ScaleInE0ELSQ_0EEEEEENS4_6LayoutINS5_IJSB_SB_SB_EEENS5_IJNSA_ILi0EEESV_SV_EEEEENS5_IJNS4_10UnderscoreESY_SY_EEEEENS4_23SM90_TMA_LOAD_MULTICASTENS4_14ComposedLayoutINS4_7SwizzleILi3ELi4ELi3EEENS4_18smem_ptr_flag_bitsILi16EEENST_INS5_IJNSA_ILi8EEESG_EEENS5_IJSG_SB_EEEEEEEvNS4_8identityENS4_13SM90_TMA_LOADENS12_IS14_S16_NST_INS5_IJSG_S17_EEENS5_IJSB_SG_EEEEEEEvS1C_EENS_8epilogue10collective18CollectiveEpilogueINS1J_23Sm100TmaWarpSpecializedILi4ELi2ELi32ELb1ELb0EEEJSH_NS5_IJNST_ISF_SB_EENST_INSA_ILi32EEESB_EEEEESI_SJ_SI_SJ_NS1J_6fusion15FusionCallbacksIS1N_NS1S_17LinearCombinationISI_fSI_fLNS_15FloatRoundStyleE2EEESH_S1R_JEEENS4_5SM1004TMEM4LOAD26SM100_TMEM_LOAD_32dp32b32xES1D_NS12_INS13_ILi2ELi4ELi3EEES16_NST_INS5_IJS17_S1P_EEENS5_IJS1P_SB_EEEEEEENS4_39AutoVectorizingCopyWithAssumedAlignmentILi128EEENS4_14SM90_TMA_STOREES26_S28_S28_EEEvvEEEEvNT_6ParamsE,"aw",@nobits
	.sectionflags	@""
	.align	16
	.zero		1024


//--------------------- .nv.shared.reserved.0     --------------------------
	.section	.nv.shared.reserved.0,"aw",@nobits
	.weak		__nv_reservedSMEM_offset_0_alias
	.size		__nv_reservedSMEM_offset_0_alias, 0, 64
	.other		__nv_reservedSMEM_offset_0_alias,@"STO_CUDA_RESERVED_SHARED STV_DEFAULT"
__nv_reservedSMEM_offset_0_alias:
	.zero		0
.nv.shared.reserved.0:
	.zero		64
	.weak		__nv_reservedSMEM_tcgen05_partition
	.type		__nv_reservedSMEM_tcgen05_partition,@object
	.size		__nv_reservedSMEM_tcgen05_partition,(.L_0 - __nv_reservedSMEM_tcgen05_partition)
__nv_reservedSMEM_tcgen05_partition:
	.zero		32
.L_0:


//--------------------- .nv.global                --------------------------
	.section	.nv.global,"aw",@nobits
.nv.global:
	.type		_ZN40_INTERNAL_7b1530fc_4_k_cu_0f63cd8e_336494cute1_E,@object
	.size		_ZN40_INTERNAL_7b1530fc_4_k_cu_0f63cd8e_336494cute1_E,(_ZN40_INTERNAL_7b1530fc_4_k_cu_0f63cd8e_336494cuda3std3__45__cpo6cbeginE - _ZN40_INTERNAL_7b1530fc_4_k_cu_0f63cd8e_336494cute1_E)
_ZN40_INTERNAL_7b1530fc_4_k_cu_0f63cd8e_336494cute1_E:
	.zero		1
	.type		_ZN40_INTERNAL_7b1530fc_4_k_cu_0f63cd8e_336494cuda3std3__45__cpo6cbeginE,@object
	.size		_ZN40_INTERNAL_7b1530fc_4_k_cu_0f63cd8e_336494cuda3std3__45__cpo6cbeginE,(_ZN40_INTERNAL_7b1530fc_4_k_cu_0f63cd8e_336494cuda3std3__48in_placeE - _ZN40_INTERNAL_7b1530fc_4_k_cu_0f63cd8e_336494cuda3std3__45__cpo6cbeginE)
_ZN40_INTERNAL_7b1530fc_4_k_cu_0f63cd8e_336494cuda3std3__45__cpo6cbeginE:
	.zero		1
	.type		_ZN40_INTERNAL_7b1530fc_4_k_cu_0f63cd8e_336494cuda3std3__48in_placeE,@object
	.size		_ZN40_INTERNAL_7b1530fc_4_k_cu_0f63cd8e_336494cuda3std3__48in_placeE,(_ZN40_INTERNAL_7b1530fc_4_k_cu_0f63cd8e_336494cuda3std6ranges3__45__cpo9iter_moveE - _ZN40_INTERNAL_7b1530fc_4_k_cu_0f63cd8e_336494cuda3std3__48in_placeE)
_ZN40_INTERNAL_7b1530fc_4_k_cu_0f63cd8e_336494cuda3std3__48in_placeE:
	.zero		1
	.type		_ZN40_INTERNAL_7b1530fc_4_k_cu_0f63cd8e_336494cuda3std6ranges3__45__cpo9iter_moveE,@object
	.size		_ZN40_INTERNAL_7b1530fc_4_k_cu_0f63cd8e_336494cuda3std6ranges3__45__cpo9iter_moveE,(_ZN40_INTERNAL_7b1530fc_4_k_cu_0f63cd8e_336494cuda3std3__45__cpo5beginE - _ZN40_INTERNAL_7b1530fc_4_k_cu_0f63cd8e_336494cuda3std6ranges3__45__cpo9iter_moveE)
_ZN40_INTERNAL_7b1530fc_4_k_cu_0f63cd8e_336494cuda3std6ranges3__45__cpo9iter_moveE:
	.zero		1
	.type		_ZN40_INTERNAL_7b1530fc_4_k_cu_0f63cd8e_336494cuda3std3__45__cpo5beginE,@object
	.size		_ZN40_INTERNAL_7b1530fc_4_k_cu_0f63cd8e_336494cuda3std3__45__cpo5beginE,(_ZN40_INTERNAL_7b1530fc_4_k_cu_0f63cd8e_336494cuda3std3__442_GLOBAL__N__7b1530fc_4_k_cu_0f63cd8e_336496ignoreE - _ZN40_INTERNAL_7b1530fc_4_k_cu_0f63cd8e_336494cuda3std3__45__cpo5beginE)
_ZN40_INTERNAL_7b1530fc_4_k_cu_0f63cd8e_336494cuda3std3__45__cpo5beginE:
	.zero		1
	.type		_ZN40_INTERNAL_7b1530fc_4_k_cu_0f63cd8e_336494cuda3std3__442_GLOBAL__N__7b1530fc_4_k_cu_0f63cd8e_336496ignoreE,@object
	.size		_ZN40_INTERNAL_7b1530fc_4_k_cu_0f63cd8e_336494cuda3std3__442_GLOBAL__N__7b1530fc_4_k_cu_0f63cd8e_336496ignoreE,(_ZN40_INTERNAL_7b1530fc_4_k_cu_0f63cd8e_336494cute7productE - _ZN40_INTERNAL_7b1530fc_4_k_cu_0f63cd8e_336494cuda3std3__442_GLOBAL__N__7b1530fc_4_k_cu_0f63cd8e_336496ignoreE)
_ZN40_INTERNAL_7b1530fc_4_k_cu_0f63cd8e_336494cuda3std3__442_GLOBAL__N__7b1530fc_4_k_cu_0f63cd8e_336496ignoreE:
	.zero		1
	.type		_ZN40_INTERNAL_7b1530fc_4_k_cu_0f63cd8e_336494cute7productE,@object
	.size		_ZN40_INTERNAL_7b1530fc_4_k_cu_0f63cd8e_336494cute7productE,(_ZN40_INTERNAL_7b1530fc_4_k_cu_0f63cd8e_336494cuda3std3__45__cpo3endE - _ZN40_INTERNAL_7b1530fc_4_k_cu_0f63cd8e_336494cute7productE)
_ZN40_INTERNAL_7b1530fc_4_k_cu_0f63cd8e_336494cute7productE:
	.zero		1
	.type		_ZN40_INTERNAL_7b1530fc_4_k_cu_0f63cd8e_336494cuda3std3__45__cpo3endE,@object
	.size		_ZN40_INTERNAL_7b1530fc_4_k_cu_0f63cd8e_336494cuda3std3__45__cpo3endE,(_ZN40_INTERNAL_7b1530fc_4_k_cu_0f63cd8e_336494cuda3std3__419piecewise_constructE - _ZN40_INTERNAL_7b1530fc_4_k_cu_0f63cd8e_336494cuda3std3__45__cpo3endE)
_ZN40_INTERNAL_7b1530fc_4_k_cu_0f63cd8e_336494cuda3std3__45__cpo3endE:
	.zero		1
	.type		_ZN40_INTERNAL_7b1530fc_4_k_cu_0f63cd8e_336494cuda3std3__419piecewise_constructE,@object
	.size		_ZN40_INTERNAL_7b1530fc_4_k_cu_0f63cd8e_336494cuda3std3__419piecewise_constructE,(_ZN40_INTERNAL_7b1530fc_4_k_cu_0f63cd8e_336494cuda3std3__45__cpo4cendE - _ZN40_INTERNAL_7b1530fc_4_k_cu_0f63cd8e_336494cuda3std3__419piecewise_constructE)
_ZN40_INTERNAL_7b1530fc_4_k_cu_0f63cd8e_336494cuda3std3__419piecewise_constructE:
	.zero		1
	.type		_ZN40_INTERNAL_7b1530fc_4_k_cu_0f63cd8e_336494cuda3std3__45__cpo4cendE,@object
	.size		_ZN40_INTERNAL_7b1530fc_4_k_cu_0f63cd8e_336494cuda3std3__45__cpo4cendE,(_ZN40_INTERNAL_7b1530fc_4_k_cu_0f63cd8e_336494cuda3std6ranges3__45__cpo4swapE - _ZN40_INTERNAL_7b1530fc_4_k_cu_0f63cd8e_336494cuda3std3__45__cpo4cendE)
_ZN40_INTERNAL_7b1530fc_4_k_cu_0f63cd8e_336494cuda3std3__45__cpo4cendE:
	.zero		1
	.type		_ZN40_INTERNAL_7b1530fc_4_k_cu_0f63cd8e_336494cuda3std6ranges3__45__cpo4swapE,@object
	.size		_ZN40_INTERNAL_7b1530fc_4_k_cu_0f63cd8e_336494cuda3std6ranges3__45__cpo4swapE,(.L_10 - _ZN40_INTERNAL_7b1530fc_4_k_cu_0f63cd8e_336494cuda3std6ranges3__45__cpo4swapE)
_ZN40_INTERNAL_7b1530fc_4_k_cu_0f63cd8e_336494cuda3std6ranges3__45__cpo4swapE:
	.zero		1
.L_10:


//--------------------- .nv.constant0._ZN7cutlass13device_kernelINS_4gemm6kernel13GemmUniversalIN4cute5tupleIJiiiiEEENS1_10collective13CollectiveMmaINS1_35MainloopSm100TmaUmmaWarpSpecializedILi3ELi2ELi4ENS5_IJNS4_1CILi1EEENSA_ILi2EEESB_EEEEENS5_IJNSA_ILi128EEESF_NSA_ILi64EEEEEENS_6half_tENS5_IJlSB_lEEESI_NS5_IJSB_llEEENS4_8TiledMMAINS4_8MMA_AtomIJNS4_20SM100_MMA_F16BF16_SSISI_SI_fLi128ELi128ELNS4_4UMMA5MajorE0ELSP_1ELNSO_7ScaleInE0ELSQ_0EEEEEENS4_6LayoutINS5_IJSB_SB_SB_EEENS5_IJNSA_ILi0EEESV_SV_EEEEENS5_IJNS4_10UnderscoreESY_SY_EEEEENS4_23SM90_TMA_LOAD_MULTICASTENS4_14ComposedLayoutINS4_7SwizzleILi3ELi4ELi3EEENS4_18smem_ptr_flag_bitsILi16EEENST_INS5_IJNSA_ILi8EEESG_EEENS5_IJSG_SB_EEEEEEEvNS4_8identityENS4_13SM90_TMA_LOADENS12_IS14_S16_NST_INS5_IJSG_S17_EEENS5_IJSB_SG_EEEEEEEvS1C_EENS_8epilogue10collective18CollectiveEpilogueINS1J_23Sm100TmaWarpSpecializedILi4ELi2ELi32ELb1ELb0EEEJSH_NS5_IJNST_ISF_SB_EENST_INSA_ILi32EEESB_EEEEESI_SJ_SI_SJ_NS1J_6fusion15FusionCallbacksIS1N_NS1S_17LinearCombinationISI_fSI_fLNS_15FloatRoundStyleE2EEESH_S1R_JEEENS4_5SM1004TMEM4LOAD26SM100_TMEM_LOAD_32dp32b32xES1D_NS12_INS13_ILi2ELi4ELi3EEES16_NST_INS5_IJS17_S1P_EEENS5_IJS1P_SB_EEEEEEENS4_39AutoVectorizingCopyWithAssumedAlignmentILi128EEENS4_14SM90_TMA_STOREES26_S28_S28_EEEvvEEEEvNT_6ParamsE --------------------------
	.section	.nv.constant0._ZN7cutlass13device_kernelINS_4gemm6kernel13GemmUniversalIN4cute5tupleIJiiiiEEENS1_10collective13CollectiveMmaINS1_35MainloopSm100TmaUmmaWarpSpecializedILi3ELi2ELi4ENS5_IJNS4_1CILi1EEENSA_ILi2EEESB_EEEEENS5_IJNSA_ILi128EEESF_NSA_ILi64EEEEEENS_6half_tENS5_IJlSB_lEEESI_NS5_IJSB_llEEENS4_8TiledMMAINS4_8MMA_AtomIJNS4_20SM100_MMA_F16BF16_SSISI_SI_fLi128ELi128ELNS4_4UMMA5MajorE0ELSP_1ELNSO_7ScaleInE0ELSQ_0EEEEEENS4_6LayoutINS5_IJSB_SB_SB_EEENS5_IJNSA_ILi0EEESV_SV_EEEEENS5_IJNS4_10UnderscoreESY_SY_EEEEENS4_23SM90_TMA_LOAD_MULTICASTENS4_14ComposedLayoutINS4_7SwizzleILi3ELi4ELi3EEENS4_18smem_ptr_flag_bitsILi16EEENST_INS5_IJNSA_ILi8EEESG_EEENS5_IJSG_SB_EEEEEEEvNS4_8identityENS4_13SM90_TMA_LOADENS12_IS14_S16_NST_INS5_IJSG_S17_EEENS5_IJSB_SG_EEEEEEEvS1C_EENS_8epilogue10collective18CollectiveEpilogueINS1J_23Sm100TmaWarpSpecializedILi4ELi2ELi32ELb1ELb0EEEJSH_NS5_IJNST_ISF_SB_EENST_INSA_ILi32EEESB_EEEEESI_SJ_SI_SJ_NS1J_6fusion15FusionCallbacksIS1N_NS1S_17LinearCombinationISI_fSI_fLNS_15FloatRoundStyleE2EEESH_S1R_JEEENS4_5SM1004TMEM4LOAD26SM100_TMEM_LOAD_32dp32b32xES1D_NS12_INS13_ILi2ELi4ELi3EEES16_NST_INS5_IJS17_S1P_EEENS5_IJS1P_SB_EEEEEEENS4_39AutoVectorizingCopyWithAssumedAlignmentILi128EEENS4_14SM90_TMA_STOREES26_S28_S28_EEEvvEEEEvNT_6ParamsE,"a",@progbits
	.sectionflags	@""
	.align	4
.nv.constant0._ZN7cutlass13device_kernelINS_4gemm6kernel13GemmUniversalIN4cute5tupleIJiiiiEEENS1_10collective13CollectiveMmaINS1_35MainloopSm100TmaUmmaWarpSpecializedILi3ELi2ELi4ENS5_IJNS4_1CILi1EEENSA_ILi2EEESB_EEEEENS5_IJNSA_ILi128EEESF_NSA_ILi64EEEEEENS_6half_tENS5_IJlSB_lEEESI_NS5_IJSB_llEEENS4_8TiledMMAINS4_8MMA_AtomIJNS4_20SM100_MMA_F16BF16_SSISI_SI_fLi128ELi128ELNS4_4UMMA5MajorE0ELSP_1ELNSO_7ScaleInE0ELSQ_0EEEEEENS4_6LayoutINS5_IJSB_SB_SB_EEENS5_IJNSA_ILi0EEESV_SV_EEEEENS5_IJNS4_10UnderscoreESY_SY_EEEEENS4_23SM90_TMA_LOAD_MULTICASTENS4_14ComposedLayoutINS4_7SwizzleILi3ELi4ELi3EEENS4_18smem_ptr_flag_bitsILi16EEENST_INS5_IJNSA_ILi8EEESG_EEENS5_IJSG_SB_EEEEEEEvNS4_8identityENS4_13SM90_TMA_LOADENS12_IS14_S16_NST_INS5_IJSG_S17_EEENS5_IJSB_SG_EEEEEEEvS1C_EENS_8epilogue10collective18CollectiveEpilogueINS1J_23Sm100TmaWarpSpecializedILi4ELi2ELi32ELb1ELb0EEEJSH_NS5_IJNST_ISF_SB_EENST_INSA_ILi32EEESB_EEEEESI_SJ_SI_SJ_NS1J_6fusion15FusionCallbacksIS1N_NS1S_17LinearCombinationISI_fSI_fLNS_15FloatRoundStyleE2EEESH_S1R_JEEENS4_5SM1004TMEM4LOAD26SM100_TMEM_LOAD_32dp32b32xES1D_NS12_INS13_ILi2ELi4ELi3EEES16_NST_INS5_IJS17_S1P_EEENS5_IJS1P_SB_EEEEEEENS4_39AutoVectorizingCopyWithAssumedAlignmentILi128EEENS4_14SM90_TMA_STOREES26_S28_S28_EEEvvEEEEvNT_6ParamsE:
	.zero		2944


//--------------------- SYMBOLS --------------------------

	.type		.nv.reservedSmem.offset0,@object
	.size		.nv.reservedSmem.offset0,0x4
	.type		.nv.reservedSmem.cap,@object
	.size		.nv.reservedSmem.cap,0x4
	.type		__assertfail,@function
